	.target	sm_100a

	.elftype	@"ET_EXEC"


//--------------------- .note.nv.tkinfo           --------------------------
	.section	.note.nv.tkinfo,"",@"SHT_NOTE"
	.sectionflags	@"SHF_NOTE_NV_TKINFO"
	.tkinfo
        /*0018*/ 	.word	0x00000002
        /*0030*/ 	.string	""
        /*0030*/ 	.string	"ptxas"
        /*0030*/ 	.string	"Cuda compilation tools, release 13.0, V13.0.88"
        /*0030*/ 	.string	"Build cuda_13.0.r13.0/compiler.36424714_0"
        /*0030*/ 	.string	"-arch sm_100a -m 64 "



//--------------------- .note.nv.cuinfo           --------------------------
	.section	.note.nv.cuinfo,"",@"SHT_NOTE"
	.sectionflags	@"SHF_NOTE_NV_CUINFO"
        /*0018*/ 	.short	0x0002
        /*001a*/ 	.short	0x0064
        /*001c*/ 	.short	0x0082
	.zero		2


//--------------------- .nv.info                  --------------------------
	.section	.nv.info,"",@"SHT_CUDA_INFO"
	.align	4


	//----- nvinfo : EIATTR_REGCOUNT
	.align		4
        /*0000*/ 	.byte	0x04, 0x2f
        /*0002*/ 	.short	(.L_19 - .L_18)
	.align		4
.L_18:
        /*0004*/ 	.word	index@(_ZN7cutlass13device_kernelINS_4gemm6kernel13GemmUniversalIN4cute5tupleIJiiiiEEENS1_10collective13CollectiveMmaINS1_35MainloopSm100TmaUmmaWarpSpecializedILi44ELi2ELi4ENS5_IJNS4_1CILi2EEENSA_ILi1EEESC_EEEEENS5_IJNSA_ILi128EEENSA_ILi32EEENSA_ILi64EEEEEEaNS5_IJlSC_lEEEaSJ_NS4_8TiledMMAINS4_8MMA_AtomIJNS4_21SM100_MMA_S8_2x1SM_SSIaaiLi128ELi32ELNS4_4UMMA5MajorE0ELSO_0ELNSN_8SaturateE0EEEEEENS4_6LayoutINS5_IJSC_SC_SC_EEENS5_IJNSA_ILi0EEESU_SU_EEEEENS5_IJNS4_10UnderscoreESX_SX_EEEEENS4_18SM100_TMA_2SM_LOADENS4_14ComposedLayoutINS4_7SwizzleILi2ELi4ELi3EEENS4_18smem_ptr_flag_bitsILi8EEENSS_INS5_IJNSA_ILi8EEESH_EEENS5_IJSH_SC_EEEEEEEvNS4_8identityES10_S1A_vS1B_EENS_8epilogue10collective18CollectiveEpilogueINS1D_23Sm100TmaWarpSpecializedILi1ELi1ELi16ELb0ELb0EEEJNS5_IJSH_SG_SH_EEENS5_IJNSS_ISH_SC_EENSS_ISG_SC_EEEEEaSJ_aSJ_NS1D_6fusion15FusionCallbacksIS1H_NS1M_17LinearCombinationIaiaiLNS_15FloatRoundStyleE2EEES1I_S1L_JEEENS4_5SM1004TMEM4LOAD26SM100_TMEM_LOAD_32dp32b16xENS4_13SM90_TMA_LOADENS11_INS12_ILi1ELi4ELi3EEES15_NSS_INS5_IJS16_SG_EEENS5_IJSG_SC_EEEEEEENS4_39AutoVectorizingCopyWithAssumedAlignmentILi128EEENS4_14SM90_TMA_STOREES21_S23_S23_EEEvvEEEEvNT_6ParamsE)
        /*0008*/ 	.word	0x0000004e


	//----- nvinfo : EIATTR_FRAME_SIZE
	.align		4
.L_19:
        /*000c*/ 	.byte	0x04, 0x11
        /*000e*/ 	.short	(.L_21 - .L_20)
	.align		4
.L_20:
        /*0010*/ 	.word	index@($__internal_2_$__cuda_sm10x_tcgen05_guardrail_trap_unallocated_columns_being_dealloced)
        /*0014*/ 	.word	0x00000000


	//----- nvinfo : EIATTR_FRAME_SIZE
	.align		4
.L_21:
        /*0018*/ 	.byte	0x04, 0x11
        /*001a*/ 	.short	(.L_23 - .L_22)
	.align		4
.L_22:
        /*001c*/ 	.word	index@($__internal_1_$__cuda_sm10x_tcgen05_guardrail_trap_phase_invalid_during_alloc)
        /*0020*/ 	.word	0x00000000


	//----- nvinfo : EIATTR_FRAME_SIZE
	.align		4
.L_23:
        /*0024*/ 	.byte	0x04, 0x11
        /*0026*/ 	.short	(.L_25 - .L_24)
	.align		4
.L_24:
        /*0028*/ 	.word	index@($__internal_0_$__cuda_sm10x_tcgen05_guardrail_trap_col_being_dealloced_not_returned_by_alloc)
        /*002c*/ 	.word	0x00000000


	//----- nvinfo : EIATTR_FRAME_SIZE
	.align		4
.L_25:
        /*0030*/ 	.byte	0x04, 0x11
        /*0032*/ 	.short	(.L_27 - .L_26)
	.align		4
.L_26:
        /*0034*/ 	.word	index@(_ZN7cutlass13device_kernelINS_4gemm6kernel13GemmUniversalIN4cute5tupleIJiiiiEEENS1_10collective13CollectiveMmaINS1_35MainloopSm100TmaUmmaWarpSpecializedILi44ELi2ELi4ENS5_IJNS4_1CILi2EEENSA_ILi1EEESC_EEEEENS5_IJNSA_ILi128EEENSA_ILi32EEENSA_ILi64EEEEEEaNS5_IJlSC_lEEEaSJ_NS4_8TiledMMAINS4_8MMA_AtomIJNS4_21SM100_MMA_S8_2x1SM_SSIaaiLi128ELi32ELNS4_4UMMA5MajorE0ELSO_0ELNSN_8SaturateE0EEEEEENS4_6LayoutINS5_IJSC_SC_SC_EEENS5_IJNSA_ILi0EEESU_SU_EEEEENS5_IJNS4_10UnderscoreESX_SX_EEEEENS4_18SM100_TMA_2SM_LOADENS4_14ComposedLayoutINS4_7SwizzleILi2ELi4ELi3EEENS4_18smem_ptr_flag_bitsILi8EEENSS_INS5_IJNSA_ILi8EEESH_EEENS5_IJSH_SC_EEEEEEEvNS4_8identityES10_S1A_vS1B_EENS_8epilogue10collective18CollectiveEpilogueINS1D_23Sm100TmaWarpSpecializedILi1ELi1ELi16ELb0ELb0EEEJNS5_IJSH_SG_SH_EEENS5_IJNSS_ISH_SC_EENSS_ISG_SC_EEEEEaSJ_aSJ_NS1D_6fusion15FusionCallbacksIS1H_NS1M_17LinearCombinationIaiaiLNS_15FloatRoundStyleE2EEES1I_S1L_JEEENS4_5SM1004TMEM4LOAD26SM100_TMEM_LOAD_32dp32b16xENS4_13SM90_TMA_LOADENS11_INS12_ILi1ELi4ELi3EEES15_NSS_INS5_IJS16_SG_EEENS5_IJSG_SC_EEEEEEENS4_39AutoVectorizingCopyWithAssumedAlignmentILi128EEENS4_14SM90_TMA_STOREES21_S23_S23_EEEvvEEEEvNT_6ParamsE)
        /*0038*/ 	.word	0x00000000


	//----- nvinfo : EIATTR_MIN_STACK_SIZE
	.align		4
.L_27:
        /*003c*/ 	.byte	0x04, 0x12
        /*003e*/ 	.short	(.L_29 - .L_28)
	.align		4
.L_28:
        /*0040*/ 	.word	index@(_ZN7cutlass13device_kernelINS_4gemm6kernel13GemmUniversalIN4cute5tupleIJiiiiEEENS1_10collective13CollectiveMmaINS1_35MainloopSm100TmaUmmaWarpSpecializedILi44ELi2ELi4ENS5_IJNS4_1CILi2EEENSA_ILi1EEESC_EEEEENS5_IJNSA_ILi128EEENSA_ILi32EEENSA_ILi64EEEEEEaNS5_IJlSC_lEEEaSJ_NS4_8TiledMMAINS4_8MMA_AtomIJNS4_21SM100_MMA_S8_2x1SM_SSIaaiLi128ELi32ELNS4_4UMMA5MajorE0ELSO_0ELNSN_8SaturateE0EEEEEENS4_6LayoutINS5_IJSC_SC_SC_EEENS5_IJNSA_ILi0EEESU_SU_EEEEENS5_IJNS4_10UnderscoreESX_SX_EEEEENS4_18SM100_TMA_2SM_LOADENS4_14ComposedLayoutINS4_7SwizzleILi2ELi4ELi3EEENS4_18smem_ptr_flag_bitsILi8EEENSS_INS5_IJNSA_ILi8EEESH_EEENS5_IJSH_SC_EEEEEEEvNS4_8identityES10_S1A_vS1B_EENS_8epilogue10collective18CollectiveEpilogueINS1D_23Sm100TmaWarpSpecializedILi1ELi1ELi16ELb0ELb0EEEJNS5_IJSH_SG_SH_EEENS5_IJNSS_ISH_SC_EENSS_ISG_SC_EEEEEaSJ_aSJ_NS1D_6fusion15FusionCallbacksIS1H_NS1M_17LinearCombinationIaiaiLNS_15FloatRoundStyleE2EEES1I_S1L_JEEENS4_5SM1004TMEM4LOAD26SM100_TMEM_LOAD_32dp32b16xENS4_13SM90_TMA_LOADENS11_INS12_ILi1ELi4ELi3EEES15_NSS_INS5_IJS16_SG_EEENS5_IJSG_SC_EEEEEEENS4_39AutoVectorizingCopyWithAssumedAlignmentILi128EEENS4_14SM90_TMA_STOREES21_S23_S23_EEEvvEEEEvNT_6ParamsE)
        /*0044*/ 	.word	0x00000000
.L_29:


//--------------------- .nv.compat                --------------------------
	.section	.nv.compat,"",@"SHT_CUDA_COMPAT_INFO"
	.align	4
        /*0000*/ 	.byte	0x02, 0x09, 0x01, 0x00, 0x02, 0x02, 0x03, 0x00, 0x02, 0x05, 0x06, 0x00, 0x03, 0x07, 0x01, 0x01
        /*0010*/ 	.byte	0x02, 0x03, 0x01, 0x00, 0x02, 0x06, 0x01, 0x00, 0x04, 0x0b, 0x08, 0x00, 0x01, 0x00, 0x00, 0x00
        /*0020*/ 	.byte	0x00, 0x00, 0x00, 0x00


//--------------------- .nv.info._ZN7cutlass13device_kernelINS_4gemm6kernel13GemmUniversalIN4cute5tupleIJiiiiEEENS1_10collective13CollectiveMmaINS1_35MainloopSm100TmaUmmaWarpSpecializedILi44ELi2ELi4ENS5_IJNS4_1CILi2EEENSA_ILi1EEESC_EEEEENS5_IJNSA_ILi128EEENSA_ILi32EEENSA_ILi64EEEEEEaNS5_IJlSC_lEEEaSJ_NS4_8TiledMMAINS4_8MMA_AtomIJNS4_21SM100_MMA_S8_2x1SM_SSIaaiLi128ELi32ELNS4_4UMMA5MajorE0ELSO_0ELNSN_8SaturateE0EEEEEENS4_6LayoutINS5_IJSC_SC_SC_EEENS5_IJNSA_ILi0EEESU_SU_EEEEENS5_IJNS4_10UnderscoreESX_SX_EEEEENS4_18SM100_TMA_2SM_LOADENS4_14ComposedLayoutINS4_7SwizzleILi2ELi4ELi3EEENS4_18smem_ptr_flag_bitsILi8EEENSS_INS5_IJNSA_ILi8EEESH_EEENS5_IJSH_SC_EEEEEEEvNS4_8identityES10_S1A_vS1B_EENS_8epilogue10collective18CollectiveEpilogueINS1D_23Sm100TmaWarpSpecializedILi1ELi1ELi16ELb0ELb0EEEJNS5_IJSH_SG_SH_EEENS5_IJNSS_ISH_SC_EENSS_ISG_SC_EEEEEaSJ_aSJ_NS1D_6fusion15FusionCallbacksIS1H_NS1M_17LinearCombinationIaiaiLNS_15FloatRoundStyleE2EEES1I_S1L_JEEENS4_5SM1004TMEM4LOAD26SM100_TMEM_LOAD_32dp32b16xENS4_13SM90_TMA_LOADENS11_INS12_ILi1ELi4ELi3EEES15_NSS_INS5_IJS16_SG_EEENS5_IJSG_SC_EEEEEEENS4_39AutoVectorizingCopyWithAssumedAlignmentILi128EEENS4_14SM90_TMA_STOREES21_S23_S23_EEEvvEEEEvNT_6ParamsE --------------------------
	.section	.nv.info._ZN7cutlass13device_kernelINS_4gemm6kernel13GemmUniversalIN4cute5tupleIJiiiiEEENS1_10collective13CollectiveMmaINS1_35MainloopSm100TmaUmmaWarpSpecializedILi44ELi2ELi4ENS5_IJNS4_1CILi2EEENSA_ILi1EEESC_EEEEENS5_IJNSA_ILi128EEENSA_ILi32EEENSA_ILi64EEEEEEaNS5_IJlSC_lEEEaSJ_NS4_8TiledMMAINS4_8MMA_AtomIJNS4_21SM100_MMA_S8_2x1SM_SSIaaiLi128ELi32ELNS4_4UMMA5MajorE0ELSO_0ELNSN_8SaturateE0EEEEEENS4_6LayoutINS5_IJSC_SC_SC_EEENS5_IJNSA_ILi0EEESU_SU_EEEEENS5_IJNS4_10UnderscoreESX_SX_EEEEENS4_18SM100_TMA_2SM_LOADENS4_14ComposedLayoutINS4_7SwizzleILi2ELi4ELi3EEENS4_18smem_ptr_flag_bitsILi8EEENSS_INS5_IJNSA_ILi8EEESH_EEENS5_IJSH_SC_EEEEEEEvNS4_8identityES10_S1A_vS1B_EENS_8epilogue10collective18CollectiveEpilogueINS1D_23Sm100TmaWarpSpecializedILi1ELi1ELi16ELb0ELb0EEEJNS5_IJSH_SG_SH_EEENS5_IJNSS_ISH_SC_EENSS_ISG_SC_EEEEEaSJ_aSJ_NS1D_6fusion15FusionCallbacksIS1H_NS1M_17LinearCombinationIaiaiLNS_15FloatRoundStyleE2EEES1I_S1L_JEEENS4_5SM1004TMEM4LOAD26SM100_TMEM_LOAD_32dp32b16xENS4_13SM90_TMA_LOADENS11_INS12_ILi1ELi4ELi3EEES15_NSS_INS5_IJS16_SG_EEENS5_IJSG_SC_EEEEEEENS4_39AutoVectorizingCopyWithAssumedAlignmentILi128EEENS4_14SM90_TMA_STOREES21_S23_S23_EEEvvEEEEvNT_6ParamsE,"",@"SHT_CUDA_INFO"
	.sectionflags	@""
	.align	4


	//----- nvinfo : EIATTR_CUDA_API_VERSION
	.align		4
        /*0000*/ 	.byte	0x04, 0x37
        /*0002*/ 	.short	(.L_31 - .L_30)
.L_30:
        /*0004*/ 	.word	0x00000082


	//----- nvinfo : EIATTR_KPARAM_INFO
	.align		4
.L_31:
        /*0008*/ 	.byte	0x04, 0x17
        /*000a*/ 	.short	(.L_33 - .L_32)
.L_32:
        /*000c*/ 	.word	0x00000000
        /*0010*/ 	.short	0x0000
        /*0012*/ 	.short	0x0000
        /*0014*/ 	.byte	0x00, 0xf0, 0x01, 0x20


	//----- nvinfo : EIATTR_AT_ENTRY_FRAGMENTS
	.align		4
.L_33:
        /*0018*/ 	.byte	0x04, 0x4f
        /*001a*/ 	.short	(.L_35 - .L_34)


	//   ....[0]....
.L_34:
        /*001c*/ 	.word	0x00000007


	//----- nvinfo : EIATTR_RESERVED_SMEM_USED
	.align		4
.L_35:
        /*0020*/ 	.byte	0x01, 0x41
	.zero		2


	//----- nvinfo : EIATTR_SPARSE_MMA_MASK
	.align		4
        /*0024*/ 	.byte	0x03, 0x50
        /*0026*/ 	.short	0x0000


	//----- nvinfo : EIATTR_TCGEN05_2CTA_USED
	.align		4
        /*0028*/ 	.byte	0x01, 0x52
	.zero		2


	//----- nvinfo : EIATTR_MAXREG_COUNT
	.align		4
        /*002c*/ 	.byte	0x03, 0x1b
        /*002e*/ 	.short	0x00ff


	//----- nvinfo : EIATTR_NUM_BARRIERS
	.align		4
        /*0030*/ 	.byte	0x02, 0x4c
        /*0032*/ 	.byte	0x07
	.zero		1


	//----- nvinfo : EIATTR_EXTERNS
	.align		4
        /*0034*/ 	.byte	0x04, 0x0f
        /*0036*/ 	.short	(.L_37 - .L_36)


	//   ....[0]....
	.align		4
.L_36:
        /*0038*/ 	.word	index@(__assertfail)


	//----- nvinfo : EIATTR_MERCURY_ISA_VERSION
	.align		4
.L_37:
        /*003c*/ 	.byte	0x03, 0x5f
        /*003e*/ 	.short	0x0101


	//----- nvinfo : EIATTR_INT_WARP_WIDE_INSTR_OFFSETS
	.align		4
        /*0040*/ 	.byte	0x04, 0x31
        /*0042*/ 	.short	(.L_39 - .L_38)


	//   ....[0]....
.L_38:
        /*0044*/ 	.word	0x000011e0


	//   ....[1]....
        /*0048*/ 	.word	0x00001280


	//   ....[2]....
        /*004c*/ 	.word	0x000025e0


	//   ....[3]....
        /*0050*/ 	.word	0x00005a50


	//   ....[4]....
        /*0054*/ 	.word	0x00005a80


	//   ....[5]....
        /*0058*/ 	.word	0x00005ad0


	//   ....[6]....
        /*005c*/ 	.word	0x000064d0


	//   ....[7]....
        /*0060*/ 	.word	0x000065f0


	//----- nvinfo : EIATTR_COOP_GROUP_MASK_REGIDS
	.align		4
.L_39:
        /*0064*/ 	.byte	0x04, 0x29
        /*0066*/ 	.short	(.L_41 - .L_40)


	//   ....[0]....
.L_40:
        /*0068*/ 	.word	0xffffffff


	//   ....[1]....
        /*006c*/ 	.word	0xffffffff


	//   ....[2]....
        /*0070*/ 	.word	0xffffffff


	//   ....[3]....
        /*0074*/ 	.word	0xffffffff


	//   ....[4]....
        /*0078*/ 	.word	0xffffffff


	//   ....[5]....
        /*007c*/ 	.word	0xffffffff


	//   ....[6]....
        /*0080*/ 	.word	0xffffffff


	//   ....[7]....
        /*0084*/ 	.word	0xffffffff


	//   ....[8]....
        /*0088*/ 	.word	0xffffffff


	//   ....[9]....
        /*008c*/ 	.word	0xffffffff


	//   ....[10]....
        /*0090*/ 	.word	0xffffffff


	//   ....[11]....
        /*0094*/ 	.word	0xffffffff


	//   ....[12]....
        /*0098*/ 	.word	0xffffffff


	//   ....[13]....
        /*009c*/ 	.word	0xffffffff


	//----- nvinfo : EIATTR_COOP_GROUP_INSTR_OFFSETS
	.align		4
.L_41:
        /*00a0*/ 	.byte	0x04, 0x28
        /*00a2*/ 	.short	(.L_43 - .L_42)


	//   ....[0]....
.L_42:
        /*00a4*/ 	.word	0x000000c0


	//   ....[1]....
        /*00a8*/ 	.word	0x00000500


	//   ....[2]....
        /*00ac*/ 	.word	0x00000bb0


	//   ....[3]....
        /*00b0*/ 	.word	0x00000ce0


	//   ....[4]....
        /*00b4*/ 	.word	0x00000dd0


	//   ....[5]....
        /*00b8*/ 	.word	0x00000f30


	//   ....[6]....
        /*00bc*/ 	.word	0x000010c0


	//   ....[7]....
        /*00c0*/ 	.word	0x00001300


	//   ....[8]....
        /*00c4*/ 	.word	0x000024c0


	//   ....[9]....
        /*00c8*/ 	.word	0x00004920


	//   ....[10]....
        /*00cc*/ 	.word	0x00004df0


	//   ....[11]....
        /*00d0*/ 	.word	0x00004e20


	//   ....[12]....
        /*00d4*/ 	.word	0x00005960


	//   ....[13]....
        /*00d8*/ 	.word	0x00005b70


	//----- nvinfo : EIATTR_VRC_CTA_INIT_COUNT
	.align		4
.L_43:
        /*00dc*/ 	.byte	0x02, 0x4a
        /*00de*/ 	.byte	0x80
	.zero		1


	//----- nvinfo : EIATTR_SYSCALL_OFFSETS
	.align		4
        /*00e0*/ 	.byte	0x04, 0x46
        /*00e2*/ 	.short	(.L_45 - .L_44)


	//   ....[0]....
.L_44:
        /*00e4*/ 	.word	0x00006fb0


	//   ....[1]....
        /*00e8*/ 	.word	0x000070f0


	//   ....[2]....
        /*00ec*/ 	.word	0x000077b0


	//----- nvinfo : EIATTR_MBARRIER_INSTR_OFFSETS
	.align		4
.L_45:
        /*00f0*/ 	.byte	0x04, 0x39
        /*00f2*/ 	.short	(.L_47 - .L_46)


	//   ....[0]....
.L_46:
        /*00f4*/ 	.word	0x00000610
        /*00f8*/ 	.word	0x000000ff
        /*00fc*/ 	.word	0x00000000
        /*0100*/ 	.short	0x0100
        /*0102*/ 	.byte	0x08
	.zero		1


	//   ....[1]....
        /*0104*/ 	.word	0x00000620
        /*0108*/ 	.word	0x000000ff
        /*010c*/ 	.word	0x00000160
        /*0110*/ 	.short	0x0100
        /*0112*/ 	.byte	0x08
	.zero		1


	//   ....[2]....
        /*0114*/ 	.word	0x00000630
        /*0118*/ 	.word	0x000000ff
        /*011c*/ 	.word	0x00000008
        /*0120*/ 	.short	0x0100
        /*0122*/ 	.byte	0x08
	.zero		1


	//   ....[3]....
        /*0124*/ 	.word	0x00000640
        /*0128*/ 	.word	0x000000ff
        /*012c*/ 	.word	0x00000168
        /*0130*/ 	.short	0x0100
        /*0132*/ 	.byte	0x08
	.zero		1


	//   ....[4]....
        /*0134*/ 	.word	0x00000650
        /*0138*/ 	.word	0x000000ff
        /*013c*/ 	.word	0x00000010
        /*0140*/ 	.short	0x0100
        /*0142*/ 	.byte	0x08
	.zero		1


	//   ....[5]....
        /*0144*/ 	.word	0x00000660
        /*0148*/ 	.word	0x000000ff
        /*014c*/ 	.word	0x00000170
        /*0150*/ 	.short	0x0100
        /*0152*/ 	.byte	0x08
	.zero		1


	//   ....[6]....
        /*0154*/ 	.word	0x00000670
        /*0158*/ 	.word	0x000000ff
        /*015c*/ 	.word	0x00000018
        /*0160*/ 	.short	0x0100
        /*0162*/ 	.byte	0x08
	.zero		1


	//   ....[7]....
        /*0164*/ 	.word	0x00000680
        /*0168*/ 	.word	0x000000ff
        /*016c*/ 	.word	0x00000178
        /*0170*/ 	.short	0x0100
        /*0172*/ 	.byte	0x08
	.zero		1


	//   ....[8]....
        /*0174*/ 	.word	0x00000690
        /*0178*/ 	.word	0x000000ff
        /*017c*/ 	.word	0x00000020
        /*0180*/ 	.short	0x0100
        /*0182*/ 	.byte	0x08
	.zero		1


	//   ....[9]....
        /*0184*/ 	.word	0x000006a0
        /*0188*/ 	.word	0x000000ff
        /*018c*/ 	.word	0x00000180
        /*0190*/ 	.short	0x0100
        /*0192*/ 	.byte	0x08
	.zero		1


	//   ....[10]....
        /*0194*/ 	.word	0x000006b0
        /*0198*/ 	.word	0x000000ff
        /*019c*/ 	.word	0x00000028
        /*01a0*/ 	.short	0x0100
        /*01a2*/ 	.byte	0x08
	.zero		1


	//   ....[11]....
        /*01a4*/ 	.word	0x000006c0
        /*01a8*/ 	.word	0x000000ff
        /*01ac*/ 	.word	0x00000188
        /*01b0*/ 	.short	0x0100
        /*01b2*/ 	.byte	0x08
	.zero		1


	//   ....[12]....
        /*01b4*/ 	.word	0x000006d0
        /*01b8*/ 	.word	0x000000ff
        /*01bc*/ 	.word	0x00000030
        /*01c0*/ 	.short	0x0100
        /*01c2*/ 	.byte	0x08
	.zero		1


	//   ....[13]....
        /*01c4*/ 	.word	0x000006e0
        /*01c8*/ 	.word	0x000000ff
        /*01cc*/ 	.word	0x00000190
        /*01d0*/ 	.short	0x0100
        /*01d2*/ 	.byte	0x08
	.zero		1


	//   ....[14]....
        /*01d4*/ 	.word	0x000006f0
        /*01d8*/ 	.word	0x000000ff
        /*01dc*/ 	.word	0x00000038
        /*01e0*/ 	.short	0x0100
        /*01e2*/ 	.byte	0x08
	.zero		1


	//   ....[15]....
        /*01e4*/ 	.word	0x00000700
        /*01e8*/ 	.word	0x000000ff
        /*01ec*/ 	.word	0x00000198
        /*01f0*/ 	.short	0x0100
        /*01f2*/ 	.byte	0x08
	.zero		1


	//   ....[16]....
        /*01f4*/ 	.word	0x00000710
        /*01f8*/ 	.word	0x000000ff
        /*01fc*/ 	.word	0x00000040
        /*0200*/ 	.short	0x0100
        /*0202*/ 	.byte	0x08
	.zero		1


	//   ....[17]....
        /*0204*/ 	.word	0x00000720
        /*0208*/ 	.word	0x000000ff
        /*020c*/ 	.word	0x000001a0
        /*0210*/ 	.short	0x0100
        /*0212*/ 	.byte	0x08
	.zero		1


	//   ....[18]....
        /*0214*/ 	.word	0x00000730
        /*0218*/ 	.word	0x000000ff
        /*021c*/ 	.word	0x00000048
        /*0220*/ 	.short	0x0100
        /*0222*/ 	.byte	0x08
	.zero		1


	//   ....[19]....
        /*0224*/ 	.word	0x00000740
        /*0228*/ 	.word	0x000000ff
        /*022c*/ 	.word	0x000001a8
        /*0230*/ 	.short	0x0100
        /*0232*/ 	.byte	0x08
	.zero		1


	//   ....[20]....
        /*0234*/ 	.word	0x00000750
        /*0238*/ 	.word	0x000000ff
        /*023c*/ 	.word	0x00000050
        /*0240*/ 	.short	0x0100
        /*0242*/ 	.byte	0x08
	.zero		1


	//   ....[21]....
        /*0244*/ 	.word	0x00000760
        /*0248*/ 	.word	0x000000ff
        /*024c*/ 	.word	0x000001b0
        /*0250*/ 	.short	0x0100
        /*0252*/ 	.byte	0x08
	.zero		1


	//   ....[22]....
        /*0254*/ 	.word	0x00000770
        /*0258*/ 	.word	0x000000ff
        /*025c*/ 	.word	0x00000058
        /*0260*/ 	.short	0x0100
        /*0262*/ 	.byte	0x08
	.zero		1


	//   ....[23]....
        /*0264*/ 	.word	0x00000780
        /*0268*/ 	.word	0x000000ff
        /*026c*/ 	.word	0x000001b8
        /*0270*/ 	.short	0x0100
        /*0272*/ 	.byte	0x08
	.zero		1


	//   ....[24]....
        /*0274*/ 	.word	0x00000790
        /*0278*/ 	.word	0x000000ff
        /*027c*/ 	.word	0x00000060
        /*0280*/ 	.short	0x0100
        /*0282*/ 	.byte	0x08
	.zero		1


	//   ....[25]....
        /*0284*/ 	.word	0x000007a0
        /*0288*/ 	.word	0x000000ff
        /*028c*/ 	.word	0x000001c0
        /*0290*/ 	.short	0x0100
        /*0292*/ 	.byte	0x08
	.zero		1


	//   ....[26]....
        /*0294*/ 	.word	0x000007b0
        /*0298*/ 	.word	0x000000ff
        /*029c*/ 	.word	0x00000068
        /*02a0*/ 	.short	0x0100
        /*02a2*/ 	.byte	0x08
	.zero		1


	//   ....[27]....
        /*02a4*/ 	.word	0x000007c0
        /*02a8*/ 	.word	0x000000ff
        /*02ac*/ 	.word	0x000001c8
        /*02b0*/ 	.short	0x0100
        /*02b2*/ 	.byte	0x08
	.zero		1


	//   ....[28]....
        /*02b4*/ 	.word	0x000007d0
        /*02b8*/ 	.word	0x000000ff
        /*02bc*/ 	.word	0x00000070
        /*02c0*/ 	.short	0x0100
        /*02c2*/ 	.byte	0x08
	.zero		1


	//   ....[29]....
        /*02c4*/ 	.word	0x000007e0
        /*02c8*/ 	.word	0x000000ff
        /*02cc*/ 	.word	0x000001d0
        /*02d0*/ 	.short	0x0100
        /*02d2*/ 	.byte	0x08
	.zero		1


	//   ....[30]....
        /*02d4*/ 	.word	0x000007f0
        /*02d8*/ 	.word	0x000000ff
        /*02dc*/ 	.word	0x00000078
        /*02e0*/ 	.short	0x0100
        /*02e2*/ 	.byte	0x08
	.zero		1


	//   ....[31]....
        /*02e4*/ 	.word	0x00000800
        /*02e8*/ 	.word	0x000000ff
        /*02ec*/ 	.word	0x000001d8
        /*02f0*/ 	.short	0x0100
        /*02f2*/ 	.byte	0x08
	.zero		1


	//   ....[32]....
        /*02f4*/ 	.word	0x00000810
        /*02f8*/ 	.word	0x000000ff
        /*02fc*/ 	.word	0x00000080
        /*0300*/ 	.short	0x0100
        /*0302*/ 	.byte	0x08
	.zero		1


	//   ....[33]....
        /*0304*/ 	.word	0x00000820
        /*0308*/ 	.word	0x000000ff
        /*030c*/ 	.word	0x000001e0
        /*0310*/ 	.short	0x0100
        /*0312*/ 	.byte	0x08
	.zero		1


	//   ....[34]....
        /*0314*/ 	.word	0x00000830
        /*0318*/ 	.word	0x000000ff
        /*031c*/ 	.word	0x00000088
        /*0320*/ 	.short	0x0100
        /*0322*/ 	.byte	0x08
	.zero		1


	//   ....[35]....
        /*0324*/ 	.word	0x00000840
        /*0328*/ 	.word	0x000000ff
        /*032c*/ 	.word	0x000001e8
        /*0330*/ 	.short	0x0100
        /*0332*/ 	.byte	0x08
	.zero		1


	//   ....[36]....
        /*0334*/ 	.word	0x00000850
        /*0338*/ 	.word	0x000000ff
        /*033c*/ 	.word	0x00000090
        /*0340*/ 	.short	0x0100
        /*0342*/ 	.byte	0x08
	.zero		1


	//   ....[37]....
        /*0344*/ 	.word	0x00000860
        /*0348*/ 	.word	0x000000ff
        /*034c*/ 	.word	0x000001f0
        /*0350*/ 	.short	0x0100
        /*0352*/ 	.byte	0x08
	.zero		1


	//   ....[38]....
        /*0354*/ 	.word	0x00000870
        /*0358*/ 	.word	0x000000ff
        /*035c*/ 	.word	0x00000098
        /*0360*/ 	.short	0x0100
        /*0362*/ 	.byte	0x08
	.zero		1


	//   ....[39]....
        /*0364*/ 	.word	0x00000880
        /*0368*/ 	.word	0x000000ff
        /*036c*/ 	.word	0x000001f8
        /*0370*/ 	.short	0x0100
        /*0372*/ 	.byte	0x08
	.zero		1


	//   ....[40]....
        /*0374*/ 	.word	0x00000890
        /*0378*/ 	.word	0x000000ff
        /*037c*/ 	.word	0x000000a0
        /*0380*/ 	.short	0x0100
        /*0382*/ 	.byte	0x08
	.zero		1


	//   ....[41]....
        /*0384*/ 	.word	0x000008a0
        /*0388*/ 	.word	0x000000ff
        /*038c*/ 	.word	0x00000200
        /*0390*/ 	.short	0x0100
        /*0392*/ 	.byte	0x08
	.zero		1


	//   ....[42]....
        /*0394*/ 	.word	0x000008b0
        /*0398*/ 	.word	0x000000ff
        /*039c*/ 	.word	0x000000a8
        /*03a0*/ 	.short	0x0100
        /*03a2*/ 	.byte	0x08
	.zero		1


	//   ....[43]....
        /*03a4*/ 	.word	0x000008c0
        /*03a8*/ 	.word	0x000000ff
        /*03ac*/ 	.word	0x00000208
        /*03b0*/ 	.short	0x0100
        /*03b2*/ 	.byte	0x08
	.zero		1


	//   ....[44]....
        /*03b4*/ 	.word	0x000008d0
        /*03b8*/ 	.word	0x000000ff
        /*03bc*/ 	.word	0x000000b0
        /*03c0*/ 	.short	0x0100
        /*03c2*/ 	.byte	0x08
	.zero		1


	//   ....[45]....
        /*03c4*/ 	.word	0x000008e0
        /*03c8*/ 	.word	0x000000ff
        /*03cc*/ 	.word	0x00000210
        /*03d0*/ 	.short	0x0100
        /*03d2*/ 	.byte	0x08
	.zero		1


	//   ....[46]....
        /*03d4*/ 	.word	0x000008f0
        /*03d8*/ 	.word	0x000000ff
        /*03dc*/ 	.word	0x000000b8
        /*03e0*/ 	.short	0x0100
        /*03e2*/ 	.byte	0x08
	.zero		1


	//   ....[47]....
        /*03e4*/ 	.word	0x00000900
        /*03e8*/ 	.word	0x000000ff
        /*03ec*/ 	.word	0x00000218
        /*03f0*/ 	.short	0x0100
        /*03f2*/ 	.byte	0x08
	.zero		1


	//   ....[48]....
        /*03f4*/ 	.word	0x00000910
        /*03f8*/ 	.word	0x000000ff
        /*03fc*/ 	.word	0x000000c0
        /*0400*/ 	.short	0x0100
        /*0402*/ 	.byte	0x08
	.zero		1


	//   ....[49]....
        /*0404*/ 	.word	0x00000920
        /*0408*/ 	.word	0x000000ff
        /*040c*/ 	.word	0x00000220
        /*0410*/ 	.short	0x0100
        /*0412*/ 	.byte	0x08
	.zero		1


	//   ....[50]....
        /*0414*/ 	.word	0x00000930
        /*0418*/ 	.word	0x000000ff
        /*041c*/ 	.word	0x000000c8
        /*0420*/ 	.short	0x0100
        /*0422*/ 	.byte	0x08
	.zero		1


	//   ....[51]....
        /*0424*/ 	.word	0x00000940
        /*0428*/ 	.word	0x000000ff
        /*042c*/ 	.word	0x00000228
        /*0430*/ 	.short	0x0100
        /*0432*/ 	.byte	0x08
	.zero		1


	//   ....[52]....
        /*0434*/ 	.word	0x00000950
        /*0438*/ 	.word	0x000000ff
        /*043c*/ 	.word	0x000000d0
        /*0440*/ 	.short	0x0100
        /*0442*/ 	.byte	0x08
	.zero		1


	//   ....[53]....
        /*0444*/ 	.word	0x00000960
        /*0448*/ 	.word	0x000000ff
        /*044c*/ 	.word	0x00000230
        /*0450*/ 	.short	0x0100
        /*0452*/ 	.byte	0x08
	.zero		1


	//   ....[54]....
        /*0454*/ 	.word	0x00000970
        /*0458*/ 	.word	0x000000ff
        /*045c*/ 	.word	0x000000d8
        /*0460*/ 	.short	0x0100
        /*0462*/ 	.byte	0x08
	.zero		1


	//   ....[55]....
        /*0464*/ 	.word	0x00000980
        /*0468*/ 	.word	0x000000ff
        /*046c*/ 	.word	0x00000238
        /*0470*/ 	.short	0x0100
        /*0472*/ 	.byte	0x08
	.zero		1


	//   ....[56]....
        /*0474*/ 	.word	0x00000990
        /*0478*/ 	.word	0x000000ff
        /*047c*/ 	.word	0x000000e0
        /*0480*/ 	.short	0x0100
        /*0482*/ 	.byte	0x08
	.zero		1


	//   ....[57]....
        /*0484*/ 	.word	0x000009a0
        /*0488*/ 	.word	0x000000ff
        /*048c*/ 	.word	0x00000240
        /*0490*/ 	.short	0x0100
        /*0492*/ 	.byte	0x08
	.zero		1


	//   ....[58]....
        /*0494*/ 	.word	0x000009b0
        /*0498*/ 	.word	0x000000ff
        /*049c*/ 	.word	0x000000e8
        /*04a0*/ 	.short	0x0100
        /*04a2*/ 	.byte	0x08
	.zero		1


	//   ....[59]....
        /*04a4*/ 	.word	0x000009c0
        /*04a8*/ 	.word	0x000000ff
        /*04ac*/ 	.word	0x00000248
        /*04b0*/ 	.short	0x0100
        /*04b2*/ 	.byte	0x08
	.zero		1


	//   ....[60]....
        /*04b4*/ 	.word	0x000009d0
        /*04b8*/ 	.word	0x000000ff
        /*04bc*/ 	.word	0x000000f0
        /*04c0*/ 	.short	0x0100
        /*04c2*/ 	.byte	0x08
	.zero		1


	//   ....[61]....
        /*04c4*/ 	.word	0x000009e0
        /*04c8*/ 	.word	0x000000ff
        /*04cc*/ 	.word	0x00000250
        /*04d0*/ 	.short	0x0100
        /*04d2*/ 	.byte	0x08
	.zero		1


	//   ....[62]....
        /*04d4*/ 	.word	0x000009f0
        /*04d8*/ 	.word	0x000000ff
        /*04dc*/ 	.word	0x000000f8
        /*04e0*/ 	.short	0x0100
        /*04e2*/ 	.byte	0x08
	.zero		1


	//   ....[63]....
        /*04e4*/ 	.word	0x00000a00
        /*04e8*/ 	.word	0x000000ff
        /*04ec*/ 	.word	0x00000258
        /*04f0*/ 	.short	0x0100
        /*04f2*/ 	.byte	0x08
	.zero		1


	//   ....[64]....
        /*04f4*/ 	.word	0x00000a10
        /*04f8*/ 	.word	0x000000ff
        /*04fc*/ 	.word	0x00000100
        /*0500*/ 	.short	0x0100
        /*0502*/ 	.byte	0x08
	.zero		1


	//   ....[65]....
        /*0504*/ 	.word	0x00000a20
        /*0508*/ 	.word	0x000000ff
        /*050c*/ 	.word	0x00000260
        /*0510*/ 	.short	0x0100
        /*0512*/ 	.byte	0x08
	.zero		1


	//   ....[66]....
        /*0514*/ 	.word	0x00000a30
        /*0518*/ 	.word	0x000000ff
        /*051c*/ 	.word	0x00000108
        /*0520*/ 	.short	0x0100
        /*0522*/ 	.byte	0x08
	.zero		1


	//   ....[67]....
        /*0524*/ 	.word	0x00000a40
        /*0528*/ 	.word	0x000000ff
        /*052c*/ 	.word	0x00000268
        /*0530*/ 	.short	0x0100
        /*0532*/ 	.byte	0x08
	.zero		1


	//   ....[68]....
        /*0534*/ 	.word	0x00000a50
        /*0538*/ 	.word	0x000000ff
        /*053c*/ 	.word	0x00000110
        /*0540*/ 	.short	0x0100
        /*0542*/ 	.byte	0x08
	.zero		1


	//   ....[69]....
        /*0544*/ 	.word	0x00000a60
        /*0548*/ 	.word	0x000000ff
        /*054c*/ 	.word	0x00000270
        /*0550*/ 	.short	0x0100
        /*0552*/ 	.byte	0x08
	.zero		1


	//   ....[70]....
        /*0554*/ 	.word	0x00000a70
        /*0558*/ 	.word	0x000000ff
        /*055c*/ 	.word	0x00000118
        /*0560*/ 	.short	0x0100
        /*0562*/ 	.byte	0x08
	.zero		1


	//   ....[71]....
        /*0564*/ 	.word	0x00000a80
        /*0568*/ 	.word	0x000000ff
        /*056c*/ 	.word	0x00000278
        /*0570*/ 	.short	0x0100
        /*0572*/ 	.byte	0x08
	.zero		1


	//   ....[72]....
        /*0574*/ 	.word	0x00000a90
        /*0578*/ 	.word	0x000000ff
        /*057c*/ 	.word	0x00000120
        /*0580*/ 	.short	0x0100
        /*0582*/ 	.byte	0x08
	.zero		1


	//   ....[73]....
        /*0584*/ 	.word	0x00000aa0
        /*0588*/ 	.word	0x000000ff
        /*058c*/ 	.word	0x00000280
        /*0590*/ 	.short	0x0100
        /*0592*/ 	.byte	0x08
	.zero		1


	//   ....[74]....
        /*0594*/ 	.word	0x00000ab0
        /*0598*/ 	.word	0x000000ff
        /*059c*/ 	.word	0x00000128
        /*05a0*/ 	.short	0x0100
        /*05a2*/ 	.byte	0x08
	.zero		1


	//   ....[75]....
        /*05a4*/ 	.word	0x00000ac0
        /*05a8*/ 	.word	0x000000ff
        /*05ac*/ 	.word	0x00000288
        /*05b0*/ 	.short	0x0100
        /*05b2*/ 	.byte	0x08
	.zero		1


	//   ....[76]....
        /*05b4*/ 	.word	0x00000ad0
        /*05b8*/ 	.word	0x000000ff
        /*05bc*/ 	.word	0x00000130
        /*05c0*/ 	.short	0x0100
        /*05c2*/ 	.byte	0x08
	.zero		1


	//   ....[77]....
        /*05c4*/ 	.word	0x00000ae0
        /*05c8*/ 	.word	0x000000ff
        /*05cc*/ 	.word	0x00000290
        /*05d0*/ 	.short	0x0100
        /*05d2*/ 	.byte	0x08
	.zero		1


	//   ....[78]....
        /*05d4*/ 	.word	0x00000af0
        /*05d8*/ 	.word	0x000000ff
        /*05dc*/ 	.word	0x00000138
        /*05e0*/ 	.short	0x0100
        /*05e2*/ 	.byte	0x08
	.zero		1


	//   ....[79]....
        /*05e4*/ 	.word	0x00000b00
        /*05e8*/ 	.word	0x000000ff
        /*05ec*/ 	.word	0x00000298
        /*05f0*/ 	.short	0x0100
        /*05f2*/ 	.byte	0x08
	.zero		1


	//   ....[80]....
        /*05f4*/ 	.word	0x00000b10
        /*05f8*/ 	.word	0x000000ff
        /*05fc*/ 	.word	0x00000140
        /*0600*/ 	.short	0x0100
        /*0602*/ 	.byte	0x08
	.zero		1


	//   ....[81]....
        /*0604*/ 	.word	0x00000b20
        /*0608*/ 	.word	0x000000ff
        /*060c*/ 	.word	0x000002a0
        /*0610*/ 	.short	0x0100
        /*0612*/ 	.byte	0x08
	.zero		1


	//   ....[82]....
        /*0614*/ 	.word	0x00000b30
        /*0618*/ 	.word	0x000000ff
        /*061c*/ 	.word	0x00000148
        /*0620*/ 	.short	0x0100
        /*0622*/ 	.byte	0x08
	.zero		1


	//   ....[83]....
        /*0624*/ 	.word	0x00000b40
        /*0628*/ 	.word	0x000000ff
        /*062c*/ 	.word	0x000002a8
        /*0630*/ 	.short	0x0100
        /*0632*/ 	.byte	0x08
	.zero		1


	//   ....[84]....
        /*0634*/ 	.word	0x00000b50
        /*0638*/ 	.word	0x000000ff
        /*063c*/ 	.word	0x00000150
        /*0640*/ 	.short	0x0100
        /*0642*/ 	.byte	0x08
	.zero		1


	//   ....[85]....
        /*0644*/ 	.word	0x00000b60
        /*0648*/ 	.word	0x000000ff
        /*064c*/ 	.word	0x000002b0
        /*0650*/ 	.short	0x0100
        /*0652*/ 	.byte	0x08
	.zero		1


	//   ....[86]....
        /*0654*/ 	.word	0x00000b70
        /*0658*/ 	.word	0x000000ff
        /*065c*/ 	.word	0x00000158
        /*0660*/ 	.short	0x0100
        /*0662*/ 	.byte	0x08
	.zero		1


	//   ....[87]....
        /*0664*/ 	.word	0x00000b80
        /*0668*/ 	.word	0x000000ff
        /*066c*/ 	.word	0x000002b8
        /*0670*/ 	.short	0x0100
        /*0672*/ 	.byte	0x08
	.zero		1


	//   ....[88]....
        /*0674*/ 	.word	0x00000cb0
        /*0678*/ 	.word	0x000000ff
        /*067c*/ 	.word	0x000002c0
        /*0680*/ 	.short	0x0100
        /*0682*/ 	.byte	0x09
	.zero		1


	//   ....[89]....
        /*0684*/ 	.word	0x00000cc0
        /*0688*/ 	.word	0x000000ff
        /*068c*/ 	.word	0x000002c8
        /*0690*/ 	.short	0x0100
        /*0692*/ 	.byte	0x09
	.zero		1


	//   ....[90]....
        /*0694*/ 	.word	0x00000da0
        /*0698*/ 	.word	0x000000ff
        /*069c*/ 	.word	0x000002d0
        /*06a0*/ 	.short	0x0100
        /*06a2*/ 	.byte	0x08
	.zero		1


	//   ....[91]....
        /*06a4*/ 	.word	0x00000db0
        /*06a8*/ 	.word	0x000000ff
        /*06ac*/ 	.word	0x000002d8
        /*06b0*/ 	.short	0x0100
        /*06b2*/ 	.byte	0x08
	.zero		1


	//   ....[92]....
        /*06b4*/ 	.word	0x00000ee0
        /*06b8*/ 	.word	0x000000ff
        /*06bc*/ 	.word	0x000002e0
        /*06c0*/ 	.short	0x0100
        /*06c2*/ 	.byte	0x08
	.zero		1


	//   ....[93]....
        /*06c4*/ 	.word	0x00000ef0
        /*06c8*/ 	.word	0x000000ff
        /*06cc*/ 	.word	0x000002f0
        /*06d0*/ 	.short	0x0100
        /*06d2*/ 	.byte	0x08
	.zero		1


	//   ....[94]....
        /*06d4*/ 	.word	0x00000f00
        /*06d8*/ 	.word	0x000000ff
        /*06dc*/ 	.word	0x000002e8
        /*06e0*/ 	.short	0x0100
        /*06e2*/ 	.byte	0x08
	.zero		1


	//   ....[95]....
        /*06e4*/ 	.word	0x00000f10
        /*06e8*/ 	.word	0x000000ff
        /*06ec*/ 	.word	0x000002f8
        /*06f0*/ 	.short	0x0100
        /*06f2*/ 	.byte	0x08
	.zero		1


	//   ....[96]....
        /*06f4*/ 	.word	0x00001030
        /*06f8*/ 	.word	0x000000ff
        /*06fc*/ 	.word	0x00000300
        /*0700*/ 	.short	0x0100
        /*0702*/ 	.byte	0x09
	.zero		1


	//   ....[97]....
        /*0704*/ 	.word	0x00001040
        /*0708*/ 	.word	0x000000ff
        /*070c*/ 	.word	0x00000320
        /*0710*/ 	.short	0x0100
        /*0712*/ 	.byte	0x09
	.zero		1


	//   ....[98]....
        /*0714*/ 	.word	0x00001050
        /*0718*/ 	.word	0x000000ff
        /*071c*/ 	.word	0x00000308
        /*0720*/ 	.short	0x0100
        /*0722*/ 	.byte	0x09
	.zero		1


	//   ....[99]....
        /*0724*/ 	.word	0x00001060
        /*0728*/ 	.word	0x000000ff
        /*072c*/ 	.word	0x00000328
        /*0730*/ 	.short	0x0100
        /*0732*/ 	.byte	0x09
	.zero		1


	//   ....[100]....
        /*0734*/ 	.word	0x00001070
        /*0738*/ 	.word	0x000000ff
        /*073c*/ 	.word	0x00000310
        /*0740*/ 	.short	0x0100
        /*0742*/ 	.byte	0x09
	.zero		1


	//   ....[101]....
        /*0744*/ 	.word	0x00001080
        /*0748*/ 	.word	0x000000ff
        /*074c*/ 	.word	0x00000330
        /*0750*/ 	.short	0x0100
        /*0752*/ 	.byte	0x09
	.zero		1


	//   ....[102]....
        /*0754*/ 	.word	0x00001090
        /*0758*/ 	.word	0x000000ff
        /*075c*/ 	.word	0x00000318
        /*0760*/ 	.short	0x0100
        /*0762*/ 	.byte	0x09
	.zero		1


	//   ....[103]....
        /*0764*/ 	.word	0x000010a0
        /*0768*/ 	.word	0x000000ff
        /*076c*/ 	.word	0x00000338
        /*0770*/ 	.short	0x0100
        /*0772*/ 	.byte	0x09
	.zero		1


	//   ....[104]....
        /*0774*/ 	.word	0x00001190
        /*0778*/ 	.word	0x000000ff
        /*077c*/ 	.word	0x00000340
        /*0780*/ 	.short	0x0100
        /*0782*/ 	.byte	0x08
	.zero		1


	//   ....[105]....
        /*0784*/ 	.word	0x000011a0
        /*0788*/ 	.word	0x000000ff
        /*078c*/ 	.word	0x00000350
        /*0790*/ 	.short	0x0100
        /*0792*/ 	.byte	0x08
	.zero		1


	//   ....[106]....
        /*0794*/ 	.word	0x000011b0
        /*0798*/ 	.word	0x000000ff
        /*079c*/ 	.word	0x00000348
        /*07a0*/ 	.short	0x0100
        /*07a2*/ 	.byte	0x08
	.zero		1


	//   ....[107]....
        /*07a4*/ 	.word	0x000011c0
        /*07a8*/ 	.word	0x000000ff
        /*07ac*/ 	.word	0x00000358
        /*07b0*/ 	.short	0x0100
        /*07b2*/ 	.byte	0x08
	.zero		1


	//   ....[108]....
        /*07b4*/ 	.word	0x000012b0
        /*07b8*/ 	.word	0x000000ff
        /*07bc*/ 	.word	0x00000360
        /*07c0*/ 	.short	0x0100
        /*07c2*/ 	.byte	0x06
	.zero		1


	//   ....[109]....
        /*07c4*/ 	.word	0x00001cc0
        /*07c8*/ 	.word	0x00000002
        /*07cc*/ 	.word	0x00000350
        /*07d0*/ 	.short	0x010a
        /*07d2*/ 	.byte	0xff
	.zero		1


	//   ....[110]....
        /*07d4*/ 	.word	0x00001cf0
        /*07d8*/ 	.word	0x00000002
        /*07dc*/ 	.word	0x00000340
        /*07e0*/ 	.short	0x0101
        /*07e2*/ 	.byte	0xff
	.zero		1


	//   ....[111]....
        /*07e4*/ 	.word	0x00001dc0
        /*07e8*/ 	.word	0x000000ff
        /*07ec*/ 	.word	0x00000160
        /*07f0*/ 	.short	0x010a
        /*07f2*/ 	.byte	0x08
	.zero		1


	//   ....[112]....
        /*07f4*/ 	.word	0x00001ec0
        /*07f8*/ 	.word	0x000000ff
        /*07fc*/ 	.word	0x00000160
        /*0800*/ 	.short	0x010a
        /*0802*/ 	.byte	0x21
	.zero		1


	//   ....[113]....
        /*0804*/ 	.word	0x00002070
        /*0808*/ 	.word	0x000000ff
        /*080c*/ 	.word	0x00000160
        /*0810*/ 	.short	0x010a
        /*0812*/ 	.byte	0x08
	.zero		1


	//   ....[114]....
        /*0814*/ 	.word	0x00002170
        /*0818*/ 	.word	0x000000ff
        /*081c*/ 	.word	0x000002d8
        /*0820*/ 	.short	0x0101
        /*0822*/ 	.byte	0x04
	.zero		1


	//   ....[115]....
        /*0824*/ 	.word	0x00002190
        /*0828*/ 	.word	0x000000ff
        /*082c*/ 	.word	0x00000160
        /*0830*/ 	.short	0x010a
        /*0832*/ 	.byte	0x08
	.zero		1


	//   ....[116]....
        /*0834*/ 	.word	0x00002210
        /*0838*/ 	.word	0x000000ff
        /*083c*/ 	.word	0x00000160
        /*0840*/ 	.short	0x010a
        /*0842*/ 	.byte	0x11
	.zero		1


	//   ....[117]....
        /*0844*/ 	.word	0x000023a0
        /*0848*/ 	.word	0x000000ff
        /*084c*/ 	.word	0x00000160
        /*0850*/ 	.short	0x010a
        /*0852*/ 	.byte	0x08
	.zero		1


	//   ....[118]....
        /*0854*/ 	.word	0x000024f0
        /*0858*/ 	.word	0x00000002
        /*085c*/ 	.word	0x000002e0
        /*0860*/ 	.short	0x010a
        /*0862*/ 	.byte	0xff
	.zero		1


	//   ....[119]....
        /*0864*/ 	.word	0x000025b0
        /*0868*/ 	.word	0x00000002
        /*086c*/ 	.word	0x00000000
        /*0870*/ 	.short	0x0101
        /*0872*/ 	.byte	0xff
	.zero		1


	//   ....[120]....
        /*0874*/ 	.word	0x00002b10
        /*0878*/ 	.word	0x000000ff
        /*087c*/ 	.word	0x00000000
        /*0880*/ 	.short	0x010a
        /*0882*/ 	.byte	0x05
	.zero		1


	//   ....[121]....
        /*0884*/ 	.word	0x00002ba0
        /*0888*/ 	.word	0x000000ff
        /*088c*/ 	.word	0x00000000
        /*0890*/ 	.short	0x010a
        /*0892*/ 	.byte	0x05
	.zero		1


	//   ....[122]....
        /*0894*/ 	.word	0x00002c30
        /*0898*/ 	.word	0x000000ff
        /*089c*/ 	.word	0x00000000
        /*08a0*/ 	.short	0x010a
        /*08a2*/ 	.byte	0x05
	.zero		1


	//   ....[123]....
        /*08a4*/ 	.word	0x00002cc0
        /*08a8*/ 	.word	0x000000ff
        /*08ac*/ 	.word	0x00000000
        /*08b0*/ 	.short	0x010a
        /*08b2*/ 	.byte	0x05
	.zero		1


	//   ....[124]....
        /*08b4*/ 	.word	0x00002d50
        /*08b8*/ 	.word	0x000000ff
        /*08bc*/ 	.word	0x00000000
        /*08c0*/ 	.short	0x010a
        /*08c2*/ 	.byte	0x05
	.zero		1


	//   ....[125]....
        /*08c4*/ 	.word	0x00002de0
        /*08c8*/ 	.word	0x000000ff
        /*08cc*/ 	.word	0x00000000
        /*08d0*/ 	.short	0x010a
        /*08d2*/ 	.byte	0x05
	.zero		1


	//   ....[126]....
        /*08d4*/ 	.word	0x00002e70
        /*08d8*/ 	.word	0x000000ff
        /*08dc*/ 	.word	0x00000000
        /*08e0*/ 	.short	0x010a
        /*08e2*/ 	.byte	0x05
	.zero		1


	//   ....[127]....
        /*08e4*/ 	.word	0x00002f00
        /*08e8*/ 	.word	0x000000ff
        /*08ec*/ 	.word	0x00000000
        /*08f0*/ 	.short	0x010a
        /*08f2*/ 	.byte	0x05
	.zero		1


	//   ....[128]....
        /*08f4*/ 	.word	0x00002f90
        /*08f8*/ 	.word	0x000000ff
        /*08fc*/ 	.word	0x00000000
        /*0900*/ 	.short	0x010a
        /*0902*/ 	.byte	0x05
	.zero		1


	//   ....[129]....
        /*0904*/ 	.word	0x00003020
        /*0908*/ 	.word	0x000000ff
        /*090c*/ 	.word	0x00000000
        /*0910*/ 	.short	0x010a
        /*0912*/ 	.byte	0x05
	.zero		1


	//   ....[130]....
        /*0914*/ 	.word	0x000030b0
        /*0918*/ 	.word	0x000000ff
        /*091c*/ 	.word	0x00000000
        /*0920*/ 	.short	0x010a
        /*0922*/ 	.byte	0x05
	.zero		1


	//   ....[131]....
        /*0924*/ 	.word	0x00003140
        /*0928*/ 	.word	0x000000ff
        /*092c*/ 	.word	0x00000000
        /*0930*/ 	.short	0x010a
        /*0932*/ 	.byte	0x05
	.zero		1


	//   ....[132]....
        /*0934*/ 	.word	0x000031d0
        /*0938*/ 	.word	0x000000ff
        /*093c*/ 	.word	0x00000000
        /*0940*/ 	.short	0x010a
        /*0942*/ 	.byte	0x05
	.zero		1


	//   ....[133]....
        /*0944*/ 	.word	0x00003260
        /*0948*/ 	.word	0x000000ff
        /*094c*/ 	.word	0x00000000
        /*0950*/ 	.short	0x010a
        /*0952*/ 	.byte	0x05
	.zero		1


	//   ....[134]....
        /*0954*/ 	.word	0x000032f0
        /*0958*/ 	.word	0x000000ff
        /*095c*/ 	.word	0x00000000
        /*0960*/ 	.short	0x010a
        /*0962*/ 	.byte	0x05
	.zero		1


	//   ....[135]....
        /*0964*/ 	.word	0x00003380
        /*0968*/ 	.word	0x000000ff
        /*096c*/ 	.word	0x00000000
        /*0970*/ 	.short	0x010a
        /*0972*/ 	.byte	0x05
	.zero		1


	//   ....[136]....
        /*0974*/ 	.word	0x00003410
        /*0978*/ 	.word	0x000000ff
        /*097c*/ 	.word	0x00000000
        /*0980*/ 	.short	0x010a
        /*0982*/ 	.byte	0x05
	.zero		1


	//   ....[137]....
        /*0984*/ 	.word	0x000034a0
        /*0988*/ 	.word	0x000000ff
        /*098c*/ 	.word	0x00000000
        /*0990*/ 	.short	0x010a
        /*0992*/ 	.byte	0x05
	.zero		1


	//   ....[138]....
        /*0994*/ 	.word	0x00003530
        /*0998*/ 	.word	0x000000ff
        /*099c*/ 	.word	0x00000000
        /*09a0*/ 	.short	0x010a
        /*09a2*/ 	.byte	0x05
	.zero		1


	//   ....[139]....
        /*09a4*/ 	.word	0x000035c0
        /*09a8*/ 	.word	0x000000ff
        /*09ac*/ 	.word	0x00000000
        /*09b0*/ 	.short	0x010a
        /*09b2*/ 	.byte	0x05
	.zero		1


	//   ....[140]....
        /*09b4*/ 	.word	0x00003650
        /*09b8*/ 	.word	0x000000ff
        /*09bc*/ 	.word	0x00000000
        /*09c0*/ 	.short	0x010a
        /*09c2*/ 	.byte	0x05
	.zero		1


	//   ....[141]....
        /*09c4*/ 	.word	0x000036e0
        /*09c8*/ 	.word	0x000000ff
        /*09cc*/ 	.word	0x00000000
        /*09d0*/ 	.short	0x010a
        /*09d2*/ 	.byte	0x05
	.zero		1


	//   ....[142]....
        /*09d4*/ 	.word	0x00003770
        /*09d8*/ 	.word	0x000000ff
        /*09dc*/ 	.word	0x00000000
        /*09e0*/ 	.short	0x010a
        /*09e2*/ 	.byte	0x05
	.zero		1


	//   ....[143]....
        /*09e4*/ 	.word	0x00003800
        /*09e8*/ 	.word	0x000000ff
        /*09ec*/ 	.word	0x00000000
        /*09f0*/ 	.short	0x010a
        /*09f2*/ 	.byte	0x05
	.zero		1


	//   ....[144]....
        /*09f4*/ 	.word	0x00003890
        /*09f8*/ 	.word	0x000000ff
        /*09fc*/ 	.word	0x00000000
        /*0a00*/ 	.short	0x010a
        /*0a02*/ 	.byte	0x05
	.zero		1


	//   ....[145]....
        /*0a04*/ 	.word	0x00003920
        /*0a08*/ 	.word	0x000000ff
        /*0a0c*/ 	.word	0x00000000
        /*0a10*/ 	.short	0x010a
        /*0a12*/ 	.byte	0x05
	.zero		1


	//   ....[146]....
        /*0a14*/ 	.word	0x000039b0
        /*0a18*/ 	.word	0x000000ff
        /*0a1c*/ 	.word	0x00000000
        /*0a20*/ 	.short	0x010a
        /*0a22*/ 	.byte	0x05
	.zero		1


	//   ....[147]....
        /*0a24*/ 	.word	0x00003a40
        /*0a28*/ 	.word	0x000000ff
        /*0a2c*/ 	.word	0x00000000
        /*0a30*/ 	.short	0x010a
        /*0a32*/ 	.byte	0x05
	.zero		1


	//   ....[148]....
        /*0a34*/ 	.word	0x00003ad0
        /*0a38*/ 	.word	0x000000ff
        /*0a3c*/ 	.word	0x00000000
        /*0a40*/ 	.short	0x010a
        /*0a42*/ 	.byte	0x05
	.zero		1


	//   ....[149]....
        /*0a44*/ 	.word	0x00003b60
        /*0a48*/ 	.word	0x000000ff
        /*0a4c*/ 	.word	0x00000000
        /*0a50*/ 	.short	0x010a
        /*0a52*/ 	.byte	0x05
	.zero		1


	//   ....[150]....
        /*0a54*/ 	.word	0x00003bf0
        /*0a58*/ 	.word	0x000000ff
        /*0a5c*/ 	.word	0x00000000
        /*0a60*/ 	.short	0x010a
        /*0a62*/ 	.byte	0x05
	.zero		1


	//   ....[151]....
        /*0a64*/ 	.word	0x00003c80
        /*0a68*/ 	.word	0x000000ff
        /*0a6c*/ 	.word	0x00000000
        /*0a70*/ 	.short	0x010a
        /*0a72*/ 	.byte	0x05
	.zero		1


	//   ....[152]....
        /*0a74*/ 	.word	0x00003d10
        /*0a78*/ 	.word	0x000000ff
        /*0a7c*/ 	.word	0x00000000
        /*0a80*/ 	.short	0x010a
        /*0a82*/ 	.byte	0x05
	.zero		1


	//   ....[153]....
        /*0a84*/ 	.word	0x00003da0
        /*0a88*/ 	.word	0x000000ff
        /*0a8c*/ 	.word	0x00000000
        /*0a90*/ 	.short	0x010a
        /*0a92*/ 	.byte	0x05
	.zero		1


	//   ....[154]....
        /*0a94*/ 	.word	0x00003e30
        /*0a98*/ 	.word	0x000000ff
        /*0a9c*/ 	.word	0x00000000
        /*0aa0*/ 	.short	0x010a
        /*0aa2*/ 	.byte	0x05
	.zero		1


	//   ....[155]....
        /*0aa4*/ 	.word	0x00003ec0
        /*0aa8*/ 	.word	0x000000ff
        /*0aac*/ 	.word	0x00000000
        /*0ab0*/ 	.short	0x010a
        /*0ab2*/ 	.byte	0x05
	.zero		1


	//   ....[156]....
        /*0ab4*/ 	.word	0x00003f50
        /*0ab8*/ 	.word	0x000000ff
        /*0abc*/ 	.word	0x00000000
        /*0ac0*/ 	.short	0x010a
        /*0ac2*/ 	.byte	0x05
	.zero		1


	//   ....[157]....
        /*0ac4*/ 	.word	0x00003fe0
        /*0ac8*/ 	.word	0x000000ff
        /*0acc*/ 	.word	0x00000000
        /*0ad0*/ 	.short	0x010a
        /*0ad2*/ 	.byte	0x05
	.zero		1


	//   ....[158]....
        /*0ad4*/ 	.word	0x00004070
        /*0ad8*/ 	.word	0x000000ff
        /*0adc*/ 	.word	0x00000000
        /*0ae0*/ 	.short	0x010a
        /*0ae2*/ 	.byte	0x05
	.zero		1


	//   ....[159]....
        /*0ae4*/ 	.word	0x00004100
        /*0ae8*/ 	.word	0x000000ff
        /*0aec*/ 	.word	0x00000000
        /*0af0*/ 	.short	0x010a
        /*0af2*/ 	.byte	0x05
	.zero		1


	//   ....[160]....
        /*0af4*/ 	.word	0x00004190
        /*0af8*/ 	.word	0x000000ff
        /*0afc*/ 	.word	0x00000000
        /*0b00*/ 	.short	0x010a
        /*0b02*/ 	.byte	0x05
	.zero		1


	//   ....[161]....
        /*0b04*/ 	.word	0x00004220
        /*0b08*/ 	.word	0x000000ff
        /*0b0c*/ 	.word	0x00000000
        /*0b10*/ 	.short	0x010a
        /*0b12*/ 	.byte	0x05
	.zero		1


	//   ....[162]....
        /*0b14*/ 	.word	0x000042b0
        /*0b18*/ 	.word	0x000000ff
        /*0b1c*/ 	.word	0x00000000
        /*0b20*/ 	.short	0x010a
        /*0b22*/ 	.byte	0x05
	.zero		1


	//   ....[163]....
        /*0b24*/ 	.word	0x00004350
        /*0b28*/ 	.word	0x00000000
        /*0b2c*/ 	.word	0x00000000
        /*0b30*/ 	.short	0x010a
        /*0b32*/ 	.byte	0xff
	.zero		1


	//   ....[164]....
        /*0b34*/ 	.word	0x00004480
        /*0b38*/ 	.word	0x00000000
        /*0b3c*/ 	.word	0x00000340
        /*0b40*/ 	.short	0x010a
        /*0b42*/ 	.byte	0xff
	.zero		1


	//   ....[165]....
        /*0b44*/ 	.word	0x000044f0
        /*0b48*/ 	.word	0x00000000
        /*0b4c*/ 	.word	0x00000000
        /*0b50*/ 	.short	0x0101
        /*0b52*/ 	.byte	0xff
	.zero		1


	//   ....[166]....
        /*0b54*/ 	.word	0x00004510
        /*0b58*/ 	.word	0x000000ff
        /*0b5c*/ 	.word	0x000002f0
        /*0b60*/ 	.short	0x010a
        /*0b62*/ 	.byte	0x05
	.zero		1


	//   ....[167]....
        /*0b64*/ 	.word	0x00004630
        /*0b68*/ 	.word	0x00000000
        /*0b6c*/ 	.word	0x000002e0
        /*0b70*/ 	.short	0x010a
        /*0b72*/ 	.byte	0xff
	.zero		1


	//   ....[168]....
        /*0b74*/ 	.word	0x00004730
        /*0b78*/ 	.word	0x00000000
        /*0b7c*/ 	.word	0x00000000
        /*0b80*/ 	.short	0x0101
        /*0b82*/ 	.byte	0xff
	.zero		1


	//   ....[169]....
        /*0b84*/ 	.word	0x000047c0
        /*0b88*/ 	.word	0x000000ff
        /*0b8c*/ 	.word	0x000002f0
        /*0b90*/ 	.short	0x0106
        /*0b92*/ 	.byte	0x05
	.zero		1


	//   ....[170]....
        /*0b94*/ 	.word	0x000047e0
        /*0b98*/ 	.word	0x000000ff
        /*0b9c*/ 	.word	0x000002f0
        /*0ba0*/ 	.short	0x010a
        /*0ba2*/ 	.byte	0x05
	.zero		1


	//   ....[171]....
        /*0ba4*/ 	.word	0x00004870
        /*0ba8*/ 	.word	0x000000ff
        /*0bac*/ 	.word	0x000002f0
        /*0bb0*/ 	.short	0x0106
        /*0bb2*/ 	.byte	0x04
	.zero		1


	//   ....[172]....
        /*0bb4*/ 	.word	0x000048b0
        /*0bb8*/ 	.word	0x00000000
        /*0bbc*/ 	.word	0x000002f0
        /*0bc0*/ 	.short	0x010a
        /*0bc2*/ 	.byte	0xff
	.zero		1


	//   ....[173]....
        /*0bc4*/ 	.word	0x00004af0
        /*0bc8*/ 	.word	0x000000ff
        /*0bcc*/ 	.word	0x00000008
        /*0bd0*/ 	.short	0x010a
        /*0bd2*/ 	.byte	0x06
	.zero		1


	//   ....[174]....
        /*0bd4*/ 	.word	0x00004b10
        /*0bd8*/ 	.word	0x000000ff
        /*0bdc*/ 	.word	0x00000008
        /*0be0*/ 	.short	0x010a
        /*0be2*/ 	.byte	0x06
	.zero		1


	//   ....[175]....
        /*0be4*/ 	.word	0x00004ca0
        /*0be8*/ 	.word	0x000000ff
        /*0bec*/ 	.word	0x00000008
        /*0bf0*/ 	.short	0x010a
        /*0bf2*/ 	.byte	0x06
	.zero		1


	//   ....[176]....
        /*0bf4*/ 	.word	0x00004cc0
        /*0bf8*/ 	.word	0x000000ff
        /*0bfc*/ 	.word	0x00000008
        /*0c00*/ 	.short	0x010a
        /*0c02*/ 	.byte	0x06
	.zero		1


	//   ....[177]....
        /*0c04*/ 	.word	0x00004d80
        /*0c08*/ 	.word	0x000000ff
        /*0c0c*/ 	.word	0x00000000
        /*0c10*/ 	.short	0x0101
        /*0c12*/ 	.byte	0x07
	.zero		1


	//   ....[178]....
        /*0c14*/ 	.word	0x00005080
        /*0c18*/ 	.word	0x00000000
        /*0c1c*/ 	.word	0x000002e0
        /*0c20*/ 	.short	0x010a
        /*0c22*/ 	.byte	0xff
	.zero		1


	//   ....[179]....
        /*0c24*/ 	.word	0x00005140
        /*0c28*/ 	.word	0x00000000
        /*0c2c*/ 	.word	0x00000000
        /*0c30*/ 	.short	0x0101
        /*0c32*/ 	.byte	0xff
	.zero		1


	//   ....[180]....
        /*0c34*/ 	.word	0x000051f0
        /*0c38*/ 	.word	0x000000ff
        /*0c3c*/ 	.word	0x00000000
        /*0c40*/ 	.short	0x010a
        /*0c42*/ 	.byte	0x06
	.zero		1


	//   ....[181]....
        /*0c44*/ 	.word	0x00005200
        /*0c48*/ 	.word	0x000000ff
        /*0c4c*/ 	.word	0x00000320
        /*0c50*/ 	.short	0x010a
        /*0c52*/ 	.byte	0x0a
	.zero		1


	//   ....[182]....
        /*0c54*/ 	.word	0x000052b0
        /*0c58*/ 	.word	0x000000ff
        /*0c5c*/ 	.word	0x00000000
        /*0c60*/ 	.short	0x010a
        /*0c62*/ 	.byte	0x09
	.zero		1


	//   ....[183]....
        /*0c64*/ 	.word	0x000053f0
        /*0c68*/ 	.word	0x000000ff
        /*0c6c*/ 	.word	0x00000000
        /*0c70*/ 	.short	0x010a
        /*0c72*/ 	.byte	0x06
	.zero		1


	//   ....[184]....
        /*0c74*/ 	.word	0x00005650
        /*0c78*/ 	.word	0x000000ff
        /*0c7c*/ 	.word	0x00000000
        /*0c80*/ 	.short	0x010a
        /*0c82*/ 	.byte	0x07
	.zero		1


	//   ....[185]....
        /*0c84*/ 	.word	0x000056e0
        /*0c88*/ 	.word	0x000000ff
        /*0c8c*/ 	.word	0x00000000
        /*0c90*/ 	.short	0x010a
        /*0c92*/ 	.byte	0x07
	.zero		1


	//   ....[186]....
        /*0c94*/ 	.word	0x00005770
        /*0c98*/ 	.word	0x000000ff
        /*0c9c*/ 	.word	0x00000000
        /*0ca0*/ 	.short	0x010a
        /*0ca2*/ 	.byte	0x07
	.zero		1


	//   ....[187]....
        /*0ca4*/ 	.word	0x00005810
        /*0ca8*/ 	.word	0x00000000
        /*0cac*/ 	.word	0x00000000
        /*0cb0*/ 	.short	0x010a
        /*0cb2*/ 	.byte	0xff
	.zero		1


	//   ....[188]....
        /*0cb4*/ 	.word	0x00005850
        /*0cb8*/ 	.word	0x00000000
        /*0cbc*/ 	.word	0x00000000
        /*0cc0*/ 	.short	0x010a
        /*0cc2*/ 	.byte	0xff
	.zero		1


	//   ....[189]....
        /*0cc4*/ 	.word	0x000058c0
        /*0cc8*/ 	.word	0x000000ff
        /*0ccc*/ 	.word	0x00000000
        /*0cd0*/ 	.short	0x0101
        /*0cd2*/ 	.byte	0x05
	.zero		1


	//   ....[190]....
        /*0cd4*/ 	.word	0x00005900
        /*0cd8*/ 	.word	0x000000ff
        /*0cdc*/ 	.word	0x00000360
        /*0ce0*/ 	.short	0x010a
        /*0ce2*/ 	.byte	0x08
	.zero		1


	//   ....[191]....
        /*0ce4*/ 	.word	0x00005950
        /*0ce8*/ 	.word	0x000000ff
        /*0cec*/ 	.word	0x00000000
        /*0cf0*/ 	.short	0x0101
        /*0cf2*/ 	.byte	0x05
	.zero		1


	//   ....[192]....
        /*0cf4*/ 	.word	0x00005d70
        /*0cf8*/ 	.word	0x00000000
        /*0cfc*/ 	.word	0x000002e0
        /*0d00*/ 	.short	0x010a
        /*0d02*/ 	.byte	0xff
	.zero		1


	//   ....[193]....
        /*0d04*/ 	.word	0x00005e60
        /*0d08*/ 	.word	0x00000000
        /*0d0c*/ 	.word	0x00000000
        /*0d10*/ 	.short	0x0101
        /*0d12*/ 	.byte	0xff
	.zero		1


	//   ....[194]....
        /*0d14*/ 	.word	0x00006180
        /*0d18*/ 	.word	0x000000ff
        /*0d1c*/ 	.word	0x000002d8
        /*0d20*/ 	.short	0x010a
        /*0d22*/ 	.byte	0x06
	.zero		1


	//   ....[195]....
        /*0d24*/ 	.word	0x00006300
        /*0d28*/ 	.word	0x000000ff
        /*0d2c*/ 	.word	0x000002c8
        /*0d30*/ 	.short	0x010a
        /*0d32*/ 	.byte	0x06
	.zero		1


	//   ....[196]....
        /*0d34*/ 	.word	0x00006630
        /*0d38*/ 	.word	0x000000ff
        /*0d3c*/ 	.word	0x000002c0
        /*0d40*/ 	.short	0x010b
        /*0d42*/ 	.byte	0x06
	.zero		1


	//   ....[197]....
        /*0d44*/ 	.word	0x00006650
        /*0d48*/ 	.word	0x000000ff
        /*0d4c*/ 	.word	0x00000000
        /*0d50*/ 	.short	0x0101
        /*0d52*/ 	.byte	0x25
	.zero		1


	//   ....[198]....
        /*0d54*/ 	.word	0x00006690
        /*0d58*/ 	.word	0x00000000
        /*0d5c*/ 	.word	0x000002c8
        /*0d60*/ 	.short	0x010a
        /*0d62*/ 	.byte	0xff
	.zero		1


	//   ....[199]....
        /*0d64*/ 	.word	0x000069c0
        /*0d68*/ 	.word	0x00000000
        /*0d6c*/ 	.word	0x000002e0
        /*0d70*/ 	.short	0x010a
        /*0d72*/ 	.byte	0xff
	.zero		1


	//   ....[200]....
        /*0d74*/ 	.word	0x00006ad0
        /*0d78*/ 	.word	0x00000000
        /*0d7c*/ 	.word	0x00000000
        /*0d80*/ 	.short	0x0101
        /*0d82*/ 	.byte	0xff
	.zero		1


	//   ....[201]....
        /*0d84*/ 	.word	0x00007420
        /*0d88*/ 	.word	0x000000ff
        /*0d8c*/ 	.word	0x000002c0
        /*0d90*/ 	.short	0x010a
        /*0d92*/ 	.byte	0x2b
	.zero		1


	//   ....[202]....
        /*0d94*/ 	.word	0x00007430
        /*0d98*/ 	.word	0x0000004b
        /*0d9c*/ 	.word	0x00000300
        /*0da0*/ 	.short	0x010a
        /*0da2*/ 	.byte	0xff
	.zero		1


	//   ....[203]....
        /*0da4*/ 	.word	0x00007560
        /*0da8*/ 	.word	0x000000ff
        /*0dac*/ 	.word	0x000002c0
        /*0db0*/ 	.short	0x010a
        /*0db2*/ 	.byte	0x2b
	.zero		1


	//   ....[204]....
        /*0db4*/ 	.word	0x00007630
        /*0db8*/ 	.word	0x000000ff
        /*0dbc*/ 	.word	0x00000000
        /*0dc0*/ 	.short	0x0101
        /*0dc2*/ 	.byte	0x04
	.zero		1


	//   ....[205]....
        /*0dc4*/ 	.word	0x00007690
        /*0dc8*/ 	.word	0x0000004b
        /*0dcc*/ 	.word	0x00000300
        /*0dd0*/ 	.short	0x010a
        /*0dd2*/ 	.byte	0xff
	.zero		1


	//   ....[206]....
        /*0dd4*/ 	.word	0x000078d0
        /*0dd8*/ 	.word	0x0000004b
        /*0ddc*/ 	.word	0x00000000
        /*0de0*/ 	.short	0x0101
        /*0de2*/ 	.byte	0xff
	.zero		1


	//   ....[207]....
        /*0de4*/ 	.word	0x00007ef0
        /*0de8*/ 	.word	0x00000002
        /*0dec*/ 	.word	0x00000350
        /*0df0*/ 	.short	0x010a
        /*0df2*/ 	.byte	0xff
	.zero		1


	//   ....[208]....
        /*0df4*/ 	.word	0x00007f50
        /*0df8*/ 	.word	0x00000002
        /*0dfc*/ 	.word	0x00000160
        /*0e00*/ 	.short	0x010a
        /*0e02*/ 	.byte	0xff
	.zero		1


	//   ....[209]....
        /*0e04*/ 	.word	0x00007fb0
        /*0e08*/ 	.word	0x00000002
        /*0e0c*/ 	.word	0x00000160
        /*0e10*/ 	.short	0x010a
        /*0e12*/ 	.byte	0xff
	.zero		1


	//   ....[210]....
        /*0e14*/ 	.word	0x00008000
        /*0e18*/ 	.word	0x00000002
        /*0e1c*/ 	.word	0x000002e0
        /*0e20*/ 	.short	0x010a
        /*0e22*/ 	.byte	0xff
	.zero		1


	//   ....[211]....
        /*0e24*/ 	.word	0x00008060
        /*0e28*/ 	.word	0x00000000
        /*0e2c*/ 	.word	0x00000000
        /*0e30*/ 	.short	0x010a
        /*0e32*/ 	.byte	0xff
	.zero		1


	//   ....[212]....
        /*0e34*/ 	.word	0x000080c0
        /*0e38*/ 	.word	0x00000000
        /*0e3c*/ 	.word	0x00000000
        /*0e40*/ 	.short	0x010a
        /*0e42*/ 	.byte	0xff
	.zero		1


	//   ....[213]....
        /*0e44*/ 	.word	0x00008120
        /*0e48*/ 	.word	0x00000000
        /*0e4c*/ 	.word	0x00000000
        /*0e50*/ 	.short	0x010a
        /*0e52*/ 	.byte	0xff
	.zero		1


	//   ....[214]....
        /*0e54*/ 	.word	0x00008180
        /*0e58*/ 	.word	0x00000000
        /*0e5c*/ 	.word	0x00000000
        /*0e60*/ 	.short	0x010a
        /*0e62*/ 	.byte	0xff
	.zero		1


	//   ....[215]....
        /*0e64*/ 	.word	0x000081e0
        /*0e68*/ 	.word	0x00000000
        /*0e6c*/ 	.word	0x00000000
        /*0e70*/ 	.short	0x010a
        /*0e72*/ 	.byte	0xff
	.zero		1


	//   ....[216]....
        /*0e74*/ 	.word	0x00008240
        /*0e78*/ 	.word	0x00000000
        /*0e7c*/ 	.word	0x00000000
        /*0e80*/ 	.short	0x010a
        /*0e82*/ 	.byte	0xff
	.zero		1


	//   ....[217]....
        /*0e84*/ 	.word	0x000082a0
        /*0e88*/ 	.word	0x00000000
        /*0e8c*/ 	.word	0x00000000
        /*0e90*/ 	.short	0x010a
        /*0e92*/ 	.byte	0xff
	.zero		1


	//   ....[218]....
        /*0e94*/ 	.word	0x00008300
        /*0e98*/ 	.word	0x00000000
        /*0e9c*/ 	.word	0x00000000
        /*0ea0*/ 	.short	0x010a
        /*0ea2*/ 	.byte	0xff
	.zero		1


	//   ....[219]....
        /*0ea4*/ 	.word	0x00008360
        /*0ea8*/ 	.word	0x00000000
        /*0eac*/ 	.word	0x00000000
        /*0eb0*/ 	.short	0x010a
        /*0eb2*/ 	.byte	0xff
	.zero		1


	//   ....[220]....
        /*0eb4*/ 	.word	0x000083c0
        /*0eb8*/ 	.word	0x00000000
        /*0ebc*/ 	.word	0x00000000
        /*0ec0*/ 	.short	0x010a
        /*0ec2*/ 	.byte	0xff
	.zero		1


	//   ....[221]....
        /*0ec4*/ 	.word	0x00008420
        /*0ec8*/ 	.word	0x00000000
        /*0ecc*/ 	.word	0x00000000
        /*0ed0*/ 	.short	0x010a
        /*0ed2*/ 	.byte	0xff
	.zero		1


	//   ....[222]....
        /*0ed4*/ 	.word	0x00008480
        /*0ed8*/ 	.word	0x00000000
        /*0edc*/ 	.word	0x00000000
        /*0ee0*/ 	.short	0x010a
        /*0ee2*/ 	.byte	0xff
	.zero		1


	//   ....[223]....
        /*0ee4*/ 	.word	0x000084e0
        /*0ee8*/ 	.word	0x00000000
        /*0eec*/ 	.word	0x00000000
        /*0ef0*/ 	.short	0x010a
        /*0ef2*/ 	.byte	0xff
	.zero		1


	//   ....[224]....
        /*0ef4*/ 	.word	0x00008540
        /*0ef8*/ 	.word	0x00000000
        /*0efc*/ 	.word	0x00000000
        /*0f00*/ 	.short	0x010a
        /*0f02*/ 	.byte	0xff
	.zero		1


	//   ....[225]....
        /*0f04*/ 	.word	0x000085a0
        /*0f08*/ 	.word	0x00000000
        /*0f0c*/ 	.word	0x00000000
        /*0f10*/ 	.short	0x010a
        /*0f12*/ 	.byte	0xff
	.zero		1


	//   ....[226]....
        /*0f14*/ 	.word	0x00008600
        /*0f18*/ 	.word	0x00000000
        /*0f1c*/ 	.word	0x00000000
        /*0f20*/ 	.short	0x010a
        /*0f22*/ 	.byte	0xff
	.zero		1


	//   ....[227]....
        /*0f24*/ 	.word	0x00008660
        /*0f28*/ 	.word	0x00000000
        /*0f2c*/ 	.word	0x00000000
        /*0f30*/ 	.short	0x010a
        /*0f32*/ 	.byte	0xff
	.zero		1


	//   ....[228]....
        /*0f34*/ 	.word	0x000086c0
        /*0f38*/ 	.word	0x00000000
        /*0f3c*/ 	.word	0x00000000
        /*0f40*/ 	.short	0x010a
        /*0f42*/ 	.byte	0xff
	.zero		1


	//   ....[229]....
        /*0f44*/ 	.word	0x00008720
        /*0f48*/ 	.word	0x00000000
        /*0f4c*/ 	.word	0x00000000
        /*0f50*/ 	.short	0x010a
        /*0f52*/ 	.byte	0xff
	.zero		1


	//   ....[230]....
        /*0f54*/ 	.word	0x00008780
        /*0f58*/ 	.word	0x00000000
        /*0f5c*/ 	.word	0x00000000
        /*0f60*/ 	.short	0x010a
        /*0f62*/ 	.byte	0xff
	.zero		1


	//   ....[231]....
        /*0f64*/ 	.word	0x000087e0
        /*0f68*/ 	.word	0x00000000
        /*0f6c*/ 	.word	0x00000000
        /*0f70*/ 	.short	0x010a
        /*0f72*/ 	.byte	0xff
	.zero		1


	//   ....[232]....
        /*0f74*/ 	.word	0x00008840
        /*0f78*/ 	.word	0x00000000
        /*0f7c*/ 	.word	0x00000000
        /*0f80*/ 	.short	0x010a
        /*0f82*/ 	.byte	0xff
	.zero		1


	//   ....[233]....
        /*0f84*/ 	.word	0x000088a0
        /*0f88*/ 	.word	0x00000000
        /*0f8c*/ 	.word	0x00000000
        /*0f90*/ 	.short	0x010a
        /*0f92*/ 	.byte	0xff
	.zero		1


	//   ....[234]....
        /*0f94*/ 	.word	0x00008900
        /*0f98*/ 	.word	0x00000000
        /*0f9c*/ 	.word	0x00000000
        /*0fa0*/ 	.short	0x010a
        /*0fa2*/ 	.byte	0xff
	.zero		1


	//   ....[235]....
        /*0fa4*/ 	.word	0x00008960
        /*0fa8*/ 	.word	0x00000000
        /*0fac*/ 	.word	0x00000000
        /*0fb0*/ 	.short	0x010a
        /*0fb2*/ 	.byte	0xff
	.zero		1


	//   ....[236]....
        /*0fb4*/ 	.word	0x000089c0
        /*0fb8*/ 	.word	0x00000000
        /*0fbc*/ 	.word	0x00000000
        /*0fc0*/ 	.short	0x010a
        /*0fc2*/ 	.byte	0xff
	.zero		1


	//   ....[237]....
        /*0fc4*/ 	.word	0x00008a20
        /*0fc8*/ 	.word	0x00000000
        /*0fcc*/ 	.word	0x00000000
        /*0fd0*/ 	.short	0x010a
        /*0fd2*/ 	.byte	0xff
	.zero		1


	//   ....[238]....
        /*0fd4*/ 	.word	0x00008a80
        /*0fd8*/ 	.word	0x00000000
        /*0fdc*/ 	.word	0x00000000
        /*0fe0*/ 	.short	0x010a
        /*0fe2*/ 	.byte	0xff
	.zero		1


	//   ....[239]....
        /*0fe4*/ 	.word	0x00008ae0
        /*0fe8*/ 	.word	0x00000000
        /*0fec*/ 	.word	0x00000000
        /*0ff0*/ 	.short	0x010a
        /*0ff2*/ 	.byte	0xff
	.zero		1


	//   ....[240]....
        /*0ff4*/ 	.word	0x00008b40
        /*0ff8*/ 	.word	0x00000000
        /*0ffc*/ 	.word	0x00000000
        /*1000*/ 	.short	0x010a
        /*1002*/ 	.byte	0xff
	.zero		1


	//   ....[241]....
        /*1004*/ 	.word	0x00008ba0
        /*1008*/ 	.word	0x00000000
        /*100c*/ 	.word	0x00000000
        /*1010*/ 	.short	0x010a
        /*1012*/ 	.byte	0xff
	.zero		1


	//   ....[242]....
        /*1014*/ 	.word	0x00008c00
        /*1018*/ 	.word	0x00000000
        /*101c*/ 	.word	0x00000000
        /*1020*/ 	.short	0x010a
        /*1022*/ 	.byte	0xff
	.zero		1


	//   ....[243]....
        /*1024*/ 	.word	0x00008c60
        /*1028*/ 	.word	0x00000000
        /*102c*/ 	.word	0x00000000
        /*1030*/ 	.short	0x010a
        /*1032*/ 	.byte	0xff
	.zero		1


	//   ....[244]....
        /*1034*/ 	.word	0x00008cc0
        /*1038*/ 	.word	0x00000000
        /*103c*/ 	.word	0x00000000
        /*1040*/ 	.short	0x010a
        /*1042*/ 	.byte	0xff
	.zero		1


	//   ....[245]....
        /*1044*/ 	.word	0x00008d20
        /*1048*/ 	.word	0x00000000
        /*104c*/ 	.word	0x00000000
        /*1050*/ 	.short	0x010a
        /*1052*/ 	.byte	0xff
	.zero		1


	//   ....[246]....
        /*1054*/ 	.word	0x00008d80
        /*1058*/ 	.word	0x00000000
        /*105c*/ 	.word	0x00000000
        /*1060*/ 	.short	0x010a
        /*1062*/ 	.byte	0xff
	.zero		1


	//   ....[247]....
        /*1064*/ 	.word	0x00008de0
        /*1068*/ 	.word	0x00000000
        /*106c*/ 	.word	0x00000000
        /*1070*/ 	.short	0x010a
        /*1072*/ 	.byte	0xff
	.zero		1


	//   ....[248]....
        /*1074*/ 	.word	0x00008e40
        /*1078*/ 	.word	0x00000000
        /*107c*/ 	.word	0x00000000
        /*1080*/ 	.short	0x010a
        /*1082*/ 	.byte	0xff
	.zero		1


	//   ....[249]....
        /*1084*/ 	.word	0x00008ea0
        /*1088*/ 	.word	0x00000000
        /*108c*/ 	.word	0x00000000
        /*1090*/ 	.short	0x010a
        /*1092*/ 	.byte	0xff
	.zero		1


	//   ....[250]....
        /*1094*/ 	.word	0x00008f00
        /*1098*/ 	.word	0x00000000
        /*109c*/ 	.word	0x00000000
        /*10a0*/ 	.short	0x010a
        /*10a2*/ 	.byte	0xff
	.zero		1


	//   ....[251]....
        /*10a4*/ 	.word	0x00008f60
        /*10a8*/ 	.word	0x00000000
        /*10ac*/ 	.word	0x00000000
        /*10b0*/ 	.short	0x010a
        /*10b2*/ 	.byte	0xff
	.zero		1


	//   ....[252]....
        /*10b4*/ 	.word	0x00008fc0
        /*10b8*/ 	.word	0x00000000
        /*10bc*/ 	.word	0x00000000
        /*10c0*/ 	.short	0x010a
        /*10c2*/ 	.byte	0xff
	.zero		1


	//   ....[253]....
        /*10c4*/ 	.word	0x00009020
        /*10c8*/ 	.word	0x00000000
        /*10cc*/ 	.word	0x00000000
        /*10d0*/ 	.short	0x010a
        /*10d2*/ 	.byte	0xff
	.zero		1


	//   ....[254]....
        /*10d4*/ 	.word	0x00009070
        /*10d8*/ 	.word	0x00000000
        /*10dc*/ 	.word	0x00000340
        /*10e0*/ 	.short	0x010a
        /*10e2*/ 	.byte	0xff
	.zero		1


	//   ....[255]....
        /*10e4*/ 	.word	0x000090d0
        /*10e8*/ 	.word	0x00000000
        /*10ec*/ 	.word	0x000002f0
        /*10f0*/ 	.short	0x010a
        /*10f2*/ 	.byte	0xff
	.zero		1


	//   ....[0]....
        /*10f4*/ 	.word	0x00009120
        /*10f8*/ 	.word	0x00000000
        /*10fc*/ 	.word	0x000002e0
        /*1100*/ 	.short	0x010a
        /*1102*/ 	.byte	0xff
	.zero		1


	//   ....[1]....
        /*1104*/ 	.word	0x00009180
        /*1108*/ 	.word	0x00000000
        /*110c*/ 	.word	0x000002f0
        /*1110*/ 	.short	0x010a
        /*1112*/ 	.byte	0xff
	.zero		1


	//   ....[2]....
        /*1114*/ 	.word	0x000091e0
        /*1118*/ 	.word	0x00000004
        /*111c*/ 	.word	0x00000008
        /*1120*/ 	.short	0x010a
        /*1122*/ 	.byte	0xff
	.zero		1


	//   ....[3]....
        /*1124*/ 	.word	0x000092c0
        /*1128*/ 	.word	0x00000002
        /*112c*/ 	.word	0x00000008
        /*1130*/ 	.short	0x010a
        /*1132*/ 	.byte	0xff
	.zero		1


	//   ....[4]....
        /*1134*/ 	.word	0x00009310
        /*1138*/ 	.word	0x00000000
        /*113c*/ 	.word	0x000002e0
        /*1140*/ 	.short	0x010a
        /*1142*/ 	.byte	0xff
	.zero		1


	//   ....[5]....
        /*1144*/ 	.word	0x00009370
        /*1148*/ 	.word	0x00000000
        /*114c*/ 	.word	0x00000320
        /*1150*/ 	.short	0x010a
        /*1152*/ 	.byte	0xff
	.zero		1


	//   ....[6]....
        /*1154*/ 	.word	0x000093d0
        /*1158*/ 	.word	0x00000000
        /*115c*/ 	.word	0x00000000
        /*1160*/ 	.short	0x010a
        /*1162*/ 	.byte	0xff
	.zero		1


	//   ....[7]....
        /*1164*/ 	.word	0x00009430
        /*1168*/ 	.word	0x00000000
        /*116c*/ 	.word	0x00000000
        /*1170*/ 	.short	0x010a
        /*1172*/ 	.byte	0xff
	.zero		1


	//   ....[8]....
        /*1174*/ 	.word	0x00009490
        /*1178*/ 	.word	0x00000000
        /*117c*/ 	.word	0x00000000
        /*1180*/ 	.short	0x010a
        /*1182*/ 	.byte	0xff
	.zero		1


	//   ....[9]....
        /*1184*/ 	.word	0x000094f0
        /*1188*/ 	.word	0x00000000
        /*118c*/ 	.word	0x00000000
        /*1190*/ 	.short	0x010a
        /*1192*/ 	.byte	0xff
	.zero		1


	//   ....[10]....
        /*1194*/ 	.word	0x00009550
        /*1198*/ 	.word	0x00000000
        /*119c*/ 	.word	0x00000360
        /*11a0*/ 	.short	0x010a
        /*11a2*/ 	.byte	0xff
	.zero		1


	//   ....[11]....
        /*11a4*/ 	.word	0x000095a0
        /*11a8*/ 	.word	0x00000000
        /*11ac*/ 	.word	0x000002e0
        /*11b0*/ 	.short	0x010a
        /*11b2*/ 	.byte	0xff
	.zero		1


	//   ....[12]....
        /*11b4*/ 	.word	0x00009600
        /*11b8*/ 	.word	0x00000000
        /*11bc*/ 	.word	0x000002d8
        /*11c0*/ 	.short	0x010a
        /*11c2*/ 	.byte	0xff
	.zero		1


	//   ....[13]....
        /*11c4*/ 	.word	0x00009660
        /*11c8*/ 	.word	0x00000000
        /*11cc*/ 	.word	0x000002c8
        /*11d0*/ 	.short	0x010a
        /*11d2*/ 	.byte	0xff
	.zero		1


	//   ....[14]....
        /*11d4*/ 	.word	0x000096b0
        /*11d8*/ 	.word	0x00000000
        /*11dc*/ 	.word	0x000002e0
        /*11e0*/ 	.short	0x010a
        /*11e2*/ 	.byte	0xff
	.zero		1


	//   ....[15]....
        /*11e4*/ 	.word	0x00009710
        /*11e8*/ 	.word	0x00000000
        /*11ec*/ 	.word	0x000002c0
        /*11f0*/ 	.short	0x010a
        /*11f2*/ 	.byte	0xff
	.zero		1


	//   ....[16]....
        /*11f4*/ 	.word	0x00009760
        /*11f8*/ 	.word	0x0000004b
        /*11fc*/ 	.word	0x00000300
        /*1200*/ 	.short	0x010a
        /*1202*/ 	.byte	0xff
	.zero		1


	//----- nvinfo : EIATTR_NUM_MBARRIERS
	.align		4
.L_47:
        /*1204*/ 	.byte	0x03, 0x38
        /*1206*/ 	.short	0x006d


	//----- nvinfo : EIATTR_EXIT_INSTR_OFFSETS
	.align		4
        /*1208*/ 	.byte	0x04, 0x1c
        /*120a*/ 	.short	(.L_49 - .L_48)


	//   ....[0]....
.L_48:
        /*120c*/ 	.word	0x00004380


	//   ....[1]....
        /*1210*/ 	.word	0x00004880


	//   ....[2]....
        /*1214*/ 	.word	0x000048e0


	//   ....[3]....
        /*1218*/ 	.word	0x00005b80


	//   ....[4]....
        /*121c*/ 	.word	0x000066c0


	//   ....[5]....
        /*1220*/ 	.word	0x00006700


	//   ....[6]....
        /*1224*/ 	.word	0x00007ee0


	//----- nvinfo : EIATTR_MAX_THREADS
	.align		4
.L_49:
        /*1228*/ 	.byte	0x04, 0x05
        /*122a*/ 	.short	(.L_51 - .L_50)
.L_50:
        /*122c*/ 	.word	0x00000100
        /*1230*/ 	.word	0x00000001
        /*1234*/ 	.word	0x00000001


	//----- nvinfo : EIATTR_CRS_STACK_SIZE
	.align		4
.L_51:
        /*1238*/ 	.byte	0x04, 0x1e
        /*123a*/ 	.short	(.L_53 - .L_52)
.L_52:
        /*123c*/ 	.word	0x00000000


	//----- nvinfo : EIATTR_CBANK_PARAM_SIZE
	.align		4
.L_53:
        /*1240*/ 	.byte	0x03, 0x19
        /*1242*/ 	.short	0x0800


	//----- nvinfo : EIATTR_PARAM_CBANK
	.align		4
        /*1244*/ 	.byte	0x04, 0x0a
        /*1246*/ 	.short	(.L_55 - .L_54)
	.align		4
.L_54:
        /*1248*/ 	.word	index@(.nv.constant0._ZN7cutlass13device_kernelINS_4gemm6kernel13GemmUniversalIN4cute5tupleIJiiiiEEENS1_10collective13CollectiveMmaINS1_35MainloopSm100TmaUmmaWarpSpecializedILi44ELi2ELi4ENS5_IJNS4_1CILi2EEENSA_ILi1EEESC_EEEEENS5_IJNSA_ILi128EEENSA_ILi32EEENSA_ILi64EEEEEEaNS5_IJlSC_lEEEaSJ_NS4_8TiledMMAINS4_8MMA_AtomIJNS4_21SM100_MMA_S8_2x1SM_SSIaaiLi128ELi32ELNS4_4UMMA5MajorE0ELSO_0ELNSN_8SaturateE0EEEEEENS4_6LayoutINS5_IJSC_SC_SC_EEENS5_IJNSA_ILi0EEESU_SU_EEEEENS5_IJNS4_10UnderscoreESX_SX_EEEEENS4_18SM100_TMA_2SM_LOADENS4_14ComposedLayoutINS4_7SwizzleILi2ELi4ELi3EEENS4_18smem_ptr_flag_bitsILi8EEENSS_INS5_IJNSA_ILi8EEESH_EEENS5_IJSH_SC_EEEEEEEvNS4_8identityES10_S1A_vS1B_EENS_8epilogue10collective18CollectiveEpilogueINS1D_23Sm100TmaWarpSpecializedILi1ELi1ELi16ELb0ELb0EEEJNS5_IJSH_SG_SH_EEENS5_IJNSS_ISH_SC_EENSS_ISG_SC_EEEEEaSJ_aSJ_NS1D_6fusion15FusionCallbacksIS1H_NS1M_17LinearCombinationIaiaiLNS_15FloatRoundStyleE2EEES1I_S1L_JEEENS4_5SM1004TMEM4LOAD26SM100_TMEM_LOAD_32dp32b16xENS4_13SM90_TMA_LOADENS11_INS12_ILi1ELi4ELi3EEES15_NSS_INS5_IJS16_SG_EEENS5_IJSG_SC_EEEEEEENS4_39AutoVectorizingCopyWithAssumedAlignmentILi128EEENS4_14SM90_TMA_STOREES21_S23_S23_EEEvvEEEEvNT_6ParamsE)
        /*124c*/ 	.short	0x0380
        /*124e*/ 	.short	0x0800


	//----- nvinfo : EIATTR_SW_WAR
	.align		4
.L_55:
        /*1250*/ 	.byte	0x04, 0x36
        /*1252*/ 	.short	(.L_57 - .L_56)
.L_56:
        /*1254*/ 	.word	0x00000008
.L_57:


//--------------------- .nv.callgraph             --------------------------
	.section	.nv.callgraph,"",@"SHT_CUDA_CALLGRAPH"
	.align	4
	.sectionentsize	8
	.align		4
        /*0000*/ 	.word	0x00000000
	.align		4
        /*0004*/ 	.word	0xffffffff
	.align		4
        /*0008*/ 	.word	index@(_ZN7cutlass13device_kernelINS_4gemm6kernel13GemmUniversalIN4cute5tupleIJiiiiEEENS1_10collective13CollectiveMmaINS1_35MainloopSm100TmaUmmaWarpSpecializedILi44ELi2ELi4ENS5_IJNS4_1CILi2EEENSA_ILi1EEESC_EEEEENS5_IJNSA_ILi128EEENSA_ILi32EEENSA_ILi64EEEEEEaNS5_IJlSC_lEEEaSJ_NS4_8TiledMMAINS4_8MMA_AtomIJNS4_21SM100_MMA_S8_2x1SM_SSIaaiLi128ELi32ELNS4_4UMMA5MajorE0ELSO_0ELNSN_8SaturateE0EEEEEENS4_6LayoutINS5_IJSC_SC_SC_EEENS5_IJNSA_ILi0EEESU_SU_EEEEENS5_IJNS4_10UnderscoreESX_SX_EEEEENS4_18SM100_TMA_2SM_LOADENS4_14ComposedLayoutINS4_7SwizzleILi2ELi4ELi3EEENS4_18smem_ptr_flag_bitsILi8EEENSS_INS5_IJNSA_ILi8EEESH_EEENS5_IJSH_SC_EEEEEEEvNS4_8identityES10_S1A_vS1B_EENS_8epilogue10collective18CollectiveEpilogueINS1D_23Sm100TmaWarpSpecializedILi1ELi1ELi16ELb0ELb0EEEJNS5_IJSH_SG_SH_EEENS5_IJNSS_ISH_SC_EENSS_ISG_SC_EEEEEaSJ_aSJ_NS1D_6fusion15FusionCallbacksIS1H_NS1M_17LinearCombinationIaiaiLNS_15FloatRoundStyleE2EEES1I_S1L_JEEENS4_5SM1004TMEM4LOAD26SM100_TMEM_LOAD_32dp32b16xENS4_13SM90_TMA_LOADENS11_INS12_ILi1ELi4ELi3EEES15_NSS_INS5_IJS16_SG_EEENS5_IJSG_SC_EEEEEEENS4_39AutoVectorizingCopyWithAssumedAlignmentILi128EEENS4_14SM90_TMA_STOREES21_S23_S23_EEEvvEEEEvNT_6ParamsE)
	.align		4
        /*000c*/ 	.word	index@(__assertfail)
	.align		4
        /*0010*/ 	.word	0x00000000
	.align		4
        /*0014*/ 	.word	0xfffffffe
	.align		4
        /*0018*/ 	.word	0x00000000
	.align		4
        /*001c*/ 	.word	0xfffffffd
	.align		4
        /*0020*/ 	.word	0x00000000
	.align		4
        /*0024*/ 	.word	0xfffffffc


//--------------------- .nv.constant4             --------------------------
	.section	.nv.constant4,"a",@progbits
	.align	8
	.align		8
.nv.constant4:
        /*0000*/ 	.dword	__assertfail
	.align		8
        /*0008*/ 	.dword	__unnamed_1
	.align		8
        /*0010*/ 	.dword	__unnamed_2
	.align		8
        /*0018*/ 	.dword	_ZN40_INTERNAL_ed2f55e2_4_k_cu_3ab8d3f4_200504cuda3std3__45__cpo5beginE
	.align		8
        /*0020*/ 	.dword	_ZN40_INTERNAL_ed2f55e2_4_k_cu_3ab8d3f4_200504cuda3std3__45__cpo3endE
	.align		8
        /*0028*/ 	.dword	_ZN40_INTERNAL_ed2f55e2_4_k_cu_3ab8d3f4_200504cuda3std3__45__cpo6cbeginE
	.align		8
        /*0030*/ 	.dword	_ZN40_INTERNAL_ed2f55e2_4_k_cu_3ab8d3f4_200504cuda3std3__45__cpo4cendE
	.align		8
        /*0038*/ 	.dword	_ZN40_INTERNAL_ed2f55e2_4_k_cu_3ab8d3f4_200504cuda3std3__442_GLOBAL__N__ed2f55e2_4_k_cu_3ab8d3f4_200506ignoreE
	.align		8
        /*0040*/ 	.dword	_ZN40_INTERNAL_ed2f55e2_4_k_cu_3ab8d3f4_200504cuda3std3__419piecewise_constructE
	.align		8
        /*0048*/ 	.dword	_ZN40_INTERNAL_ed2f55e2_4_k_cu_3ab8d3f4_200504cuda3std3__48in_placeE
	.align		8
        /*0050*/ 	.dword	_ZN40_INTERNAL_ed2f55e2_4_k_cu_3ab8d3f4_200504cuda3std6ranges3__45__cpo4swapE
	.align		8
        /*0058*/ 	.dword	_ZN40_INTERNAL_ed2f55e2_4_k_cu_3ab8d3f4_200504cuda3std6ranges3__45__cpo9iter_moveE
	.align		8
        /*0060*/ 	.dword	_ZN40_INTERNAL_ed2f55e2_4_k_cu_3ab8d3f4_200504cute7productE
	.align		8
        /*0068*/ 	.dword	_ZN40_INTERNAL_ed2f55e2_4_k_cu_3ab8d3f4_200504cute1_E
	.align		8
        /*0070*/ 	.dword	$str$25
	.align		8
        /*0078*/ 	.dword	$str$26
	.align		8
        /*0080*/ 	.dword	$str$27
	.align		8
        /*0088*/ 	.dword	$str$28


//--------------------- .text._ZN7cutlass13device_kernelINS_4gemm6kernel13GemmUniversalIN4cute5tupleIJiiiiEEENS1_10collective13CollectiveMmaINS1_35MainloopSm100TmaUmmaWarpSpecializedILi44ELi2ELi4ENS5_IJNS4_1CILi2EEENSA_ILi1EEESC_EEEEENS5_IJNSA_ILi128EEENSA_ILi32EEENSA_ILi64EEEEEEaNS5_IJlSC_lEEEaSJ_NS4_8TiledMMAINS4_8MMA_AtomIJNS4_21SM100_MMA_S8_2x1SM_SSIaaiLi128ELi32ELNS4_4UMMA5MajorE0ELSO_0ELNSN_8SaturateE0EEEEEENS4_6LayoutINS5_IJSC_SC_SC_EEENS5_IJNSA_ILi0EEESU_SU_EEEEENS5_IJNS4_10UnderscoreESX_SX_EEEEENS4_18SM100_TMA_2SM_LOADENS4_14ComposedLayoutINS4_7SwizzleILi2ELi4ELi3EEENS4_18smem_ptr_flag_bitsILi8EEENSS_INS5_IJNSA_ILi8EEESH_EEENS5_IJSH_SC_EEEEEEEvNS4_8identityES10_S1A_vS1B_EENS_8epilogue10collective18CollectiveEpilogueINS1D_23Sm100TmaWarpSpecializedILi1ELi1ELi16ELb0ELb0EEEJNS5_IJSH_SG_SH_EEENS5_IJNSS_ISH_SC_EENSS_ISG_SC_EEEEEaSJ_aSJ_NS1D_6fusion15FusionCallbacksIS1H_NS1M_17LinearCombinationIaiaiLNS_15FloatRoundStyleE2EEES1I_S1L_JEEENS4_5SM1004TMEM4LOAD26SM100_TMEM_LOAD_32dp32b16xENS4_13SM90_TMA_LOADENS11_INS12_ILi1ELi4ELi3EEES15_NSS_INS5_IJS16_SG_EEENS5_IJSG_SC_EEEEEEENS4_39AutoVectorizingCopyWithAssumedAlignmentILi128EEENS4_14SM90_TMA_STOREES21_S23_S23_EEEvvEEEEvNT_6ParamsE --------------------------
	.section	.text._ZN7cutlass13device_kernelINS_4gemm6kernel13GemmUniversalIN4cute5tupleIJiiiiEEENS1_10collective13CollectiveMmaINS1_35MainloopSm100TmaUmmaWarpSpecializedILi44ELi2ELi4ENS5_IJNS4_1CILi2EEENSA_ILi1EEESC_EEEEENS5_IJNSA_ILi128EEENSA_ILi32EEENSA_ILi64EEEEEEaNS5_IJlSC_lEEEaSJ_NS4_8TiledMMAINS4_8MMA_AtomIJNS4_21SM100_MMA_S8_2x1SM_SSIaaiLi128ELi32ELNS4_4UMMA5MajorE0ELSO_0ELNSN_8SaturateE0EEEEEENS4_6LayoutINS5_IJSC_SC_SC_EEENS5_IJNSA_ILi0EEESU_SU_EEEEENS5_IJNS4_10UnderscoreESX_SX_EEEEENS4_18SM100_TMA_2SM_LOADENS4_14ComposedLayoutINS4_7SwizzleILi2ELi4ELi3EEENS4_18smem_ptr_flag_bitsILi8EEENSS_INS5_IJNSA_ILi8EEESH_EEENS5_IJSH_SC_EEEEEEEvNS4_8identityES10_S1A_vS1B_EENS_8epilogue10collective18CollectiveEpilogueINS1D_23Sm100TmaWarpSpecializedILi1ELi1ELi16ELb0ELb0EEEJNS5_IJSH_SG_SH_EEENS5_IJNSS_ISH_SC_EENSS_ISG_SC_EEEEEaSJ_aSJ_NS1D_6fusion15FusionCallbacksIS1H_NS1M_17LinearCombinationIaiaiLNS_15FloatRoundStyleE2EEES1I_S1L_JEEENS4_5SM1004TMEM4LOAD26SM100_TMEM_LOAD_32dp32b16xENS4_13SM90_TMA_LOADENS11_INS12_ILi1ELi4ELi3EEES15_NSS_INS5_IJS16_SG_EEENS5_IJSG_SC_EEEEEEENS4_39AutoVectorizingCopyWithAssumedAlignmentILi128EEENS4_14SM90_TMA_STOREES21_S23_S23_EEEvvEEEEvNT_6ParamsE,"ax",@progbits
	.align	128
.text._ZN7cutlass13device_kernelINS_4gemm6kernel13GemmUniversalIN4cute5tupleIJiiiiEEENS1_10collective13CollectiveMmaINS1_35MainloopSm100TmaUmmaWarpSpecializedILi44ELi2ELi4ENS5_IJNS4_1CILi2EEENSA_ILi1EEESC_EEEEENS5_IJNSA_ILi128EEENSA_ILi32EEENSA_ILi64EEEEEEaNS5_IJlSC_lEEEaSJ_NS4_8TiledMMAINS4_8MMA_AtomIJNS4_21SM100_MMA_S8_2x1SM_SSIaaiLi128ELi32ELNS4_4UMMA5MajorE0ELSO_0ELNSN_8SaturateE0EEEEEENS4_6LayoutINS5_IJSC_SC_SC_EEENS5_IJNSA_ILi0EEESU_SU_EEEEENS5_IJNS4_10UnderscoreESX_SX_EEEEENS4_18SM100_TMA_2SM_LOADENS4_14ComposedLayoutINS4_7SwizzleILi2ELi4ELi3EEENS4_18smem_ptr_flag_bitsILi8EEENSS_INS5_IJNSA_ILi8EEESH_EEENS5_IJSH_SC_EEEEEEEvNS4_8identityES10_S1A_vS1B_EENS_8epilogue10collective18CollectiveEpilogueINS1D_23Sm100TmaWarpSpecializedILi1ELi1ELi16ELb0ELb0EEEJNS5_IJSH_SG_SH_EEENS5_IJNSS_ISH_SC_EENSS_ISG_SC_EEEEEaSJ_aSJ_NS1D_6fusion15FusionCallbacksIS1H_NS1M_17LinearCombinationIaiaiLNS_15FloatRoundStyleE2EEES1I_S1L_JEEENS4_5SM1004TMEM4LOAD26SM100_TMEM_LOAD_32dp32b16xENS4_13SM90_TMA_LOADENS11_INS12_ILi1ELi4ELi3EEES15_NSS_INS5_IJS16_SG_EEENS5_IJSG_SC_EEEEEEENS4_39AutoVectorizingCopyWithAssumedAlignmentILi128EEENS4_14SM90_TMA_STOREES21_S23_S23_EEEvvEEEEvNT_6ParamsE:
        .type           _ZN7cutlass13device_kernelINS_4gemm6kernel13GemmUniversalIN4cute5tupleIJiiiiEEENS1_10collective13CollectiveMmaINS1_35MainloopSm100TmaUmmaWarpSpecializedILi44ELi2ELi4ENS5_IJNS4_1CILi2EEENSA_ILi1EEESC_EEEEENS5_IJNSA_ILi128EEENSA_ILi32EEENSA_ILi64EEEEEEaNS5_IJlSC_lEEEaSJ_NS4_8TiledMMAINS4_8MMA_AtomIJNS4_21SM100_MMA_S8_2x1SM_SSIaaiLi128ELi32ELNS4_4UMMA5MajorE0ELSO_0ELNSN_8SaturateE0EEEEEENS4_6LayoutINS5_IJSC_SC_SC_EEENS5_IJNSA_ILi0EEESU_SU_EEEEENS5_IJNS4_10UnderscoreESX_SX_EEEEENS4_18SM100_TMA_2SM_LOADENS4_14ComposedLayoutINS4_7SwizzleILi2ELi4ELi3EEENS4_18smem_ptr_flag_bitsILi8EEENSS_INS5_IJNSA_ILi8EEESH_EEENS5_IJSH_SC_EEEEEEEvNS4_8identityES10_S1A_vS1B_EENS_8epilogue10collective18CollectiveEpilogueINS1D_23Sm100TmaWarpSpecializedILi1ELi1ELi16ELb0ELb0EEEJNS5_IJSH_SG_SH_EEENS5_IJNSS_ISH_SC_EENSS_ISG_SC_EEEEEaSJ_aSJ_NS1D_6fusion15FusionCallbacksIS1H_NS1M_17LinearCombinationIaiaiLNS_15FloatRoundStyleE2EEES1I_S1L_JEEENS4_5SM1004TMEM4LOAD26SM100_TMEM_LOAD_32dp32b16xENS4_13SM90_TMA_LOADENS11_INS12_ILi1ELi4ELi3EEES15_NSS_INS5_IJS16_SG_EEENS5_IJSG_SC_EEEEEEENS4_39AutoVectorizingCopyWithAssumedAlignmentILi128EEENS4_14SM90_TMA_STOREES21_S23_S23_EEEvvEEEEvNT_6ParamsE,@function
        .size           _ZN7cutlass13device_kernelINS_4gemm6kernel13GemmUniversalIN4cute5tupleIJiiiiEEENS1_10collective13CollectiveMmaINS1_35MainloopSm100TmaUmmaWarpSpecializedILi44ELi2ELi4ENS5_IJNS4_1CILi2EEENSA_ILi1EEESC_EEEEENS5_IJNSA_ILi128EEENSA_ILi32EEENSA_ILi64EEEEEEaNS5_IJlSC_lEEEaSJ_NS4_8TiledMMAINS4_8MMA_AtomIJNS4_21SM100_MMA_S8_2x1SM_SSIaaiLi128ELi32ELNS4_4UMMA5MajorE0ELSO_0ELNSN_8SaturateE0EEEEEENS4_6LayoutINS5_IJSC_SC_SC_EEENS5_IJNSA_ILi0EEESU_SU_EEEEENS5_IJNS4_10UnderscoreESX_SX_EEEEENS4_18SM100_TMA_2SM_LOADENS4_14ComposedLayoutINS4_7SwizzleILi2ELi4ELi3EEENS4_18smem_ptr_flag_bitsILi8EEENSS_INS5_IJNSA_ILi8EEESH_EEENS5_IJSH_SC_EEEEEEEvNS4_8identityES10_S1A_vS1B_EENS_8epilogue10collective18CollectiveEpilogueINS1D_23Sm100TmaWarpSpecializedILi1ELi1ELi16ELb0ELb0EEEJNS5_IJSH_SG_SH_EEENS5_IJNSS_ISH_SC_EENSS_ISG_SC_EEEEEaSJ_aSJ_NS1D_6fusion15FusionCallbacksIS1H_NS1M_17LinearCombinationIaiaiLNS_15FloatRoundStyleE2EEES1I_S1L_JEEENS4_5SM1004TMEM4LOAD26SM100_TMEM_LOAD_32dp32b16xENS4_13SM90_TMA_LOADENS11_INS12_ILi1ELi4ELi3EEES15_NSS_INS5_IJS16_SG_EEENS5_IJSG_SC_EEEEEEENS4_39AutoVectorizingCopyWithAssumedAlignmentILi128EEENS4_14SM90_TMA_STOREES21_S23_S23_EEEvvEEEEvNT_6ParamsE,(.L_x_270 - _ZN7cutlass13device_kernelINS_4gemm6kernel13GemmUniversalIN4cute5tupleIJiiiiEEENS1_10collective13CollectiveMmaINS1_35MainloopSm100TmaUmmaWarpSpecializedILi44ELi2ELi4ENS5_IJNS4_1CILi2EEENSA_ILi1EEESC_EEEEENS5_IJNSA_ILi128EEENSA_ILi32EEENSA_ILi64EEEEEEaNS5_IJlSC_lEEEaSJ_NS4_8TiledMMAINS4_8MMA_AtomIJNS4_21SM100_MMA_S8_2x1SM_SSIaaiLi128ELi32ELNS4_4UMMA5MajorE0ELSO_0ELNSN_8SaturateE0EEEEEENS4_6LayoutINS5_IJSC_SC_SC_EEENS5_IJNSA_ILi0EEESU_SU_EEEEENS5_IJNS4_10UnderscoreESX_SX_EEEEENS4_18SM100_TMA_2SM_LOADENS4_14ComposedLayoutINS4_7SwizzleILi2ELi4ELi3EEENS4_18smem_ptr_flag_bitsILi8EEENSS_INS5_IJNSA_ILi8EEESH_EEENS5_IJSH_SC_EEEEEEEvNS4_8identityES10_S1A_vS1B_EENS_8epilogue10collective18CollectiveEpilogueINS1D_23Sm100TmaWarpSpecializedILi1ELi1ELi16ELb0ELb0EEEJNS5_IJSH_SG_SH_EEENS5_IJNSS_ISH_SC_EENSS_ISG_SC_EEEEEaSJ_aSJ_NS1D_6fusion15FusionCallbacksIS1H_NS1M_17LinearCombinationIaiaiLNS_15FloatRoundStyleE2EEES1I_S1L_JEEENS4_5SM1004TMEM4LOAD26SM100_TMEM_LOAD_32dp32b16xENS4_13SM90_TMA_LOADENS11_INS12_ILi1ELi4ELi3EEES15_NSS_INS5_IJS16_SG_EEENS5_IJSG_SC_EEEEEEENS4_39AutoVectorizingCopyWithAssumedAlignmentILi128EEENS4_14SM90_TMA_STOREES21_S23_S23_EEEvvEEEEvNT_6ParamsE)
        .other          _ZN7cutlass13device_kernelINS_4gemm6kernel13GemmUniversalIN4cute5tupleIJiiiiEEENS1_10collective13CollectiveMmaINS1_35MainloopSm100TmaUmmaWarpSpecializedILi44ELi2ELi4ENS5_IJNS4_1CILi2EEENSA_ILi1EEESC_EEEEENS5_IJNSA_ILi128EEENSA_ILi32EEENSA_ILi64EEEEEEaNS5_IJlSC_lEEEaSJ_NS4_8TiledMMAINS4_8MMA_AtomIJNS4_21SM100_MMA_S8_2x1SM_SSIaaiLi128ELi32ELNS4_4UMMA5MajorE0ELSO_0ELNSN_8SaturateE0EEEEEENS4_6LayoutINS5_IJSC_SC_SC_EEENS5_IJNSA_ILi0EEESU_SU_EEEEENS5_IJNS4_10UnderscoreESX_SX_EEEEENS4_18SM100_TMA_2SM_LOADENS4_14ComposedLayoutINS4_7SwizzleILi2ELi4ELi3EEENS4_18smem_ptr_flag_bitsILi8EEENSS_INS5_IJNSA_ILi8EEESH_EEENS5_IJSH_SC_EEEEEEEvNS4_8identityES10_S1A_vS1B_EENS_8epilogue10collective18CollectiveEpilogueINS1D_23Sm100TmaWarpSpecializedILi1ELi1ELi16ELb0ELb0EEEJNS5_IJSH_SG_SH_EEENS5_IJNSS_ISH_SC_EENSS_ISG_SC_EEEEEaSJ_aSJ_NS1D_6fusion15FusionCallbacksIS1H_NS1M_17LinearCombinationIaiaiLNS_15FloatRoundStyleE2EEES1I_S1L_JEEENS4_5SM1004TMEM4LOAD26SM100_TMEM_LOAD_32dp32b16xENS4_13SM90_TMA_LOADENS11_INS12_ILi1ELi4ELi3EEES15_NSS_INS5_IJS16_SG_EEENS5_IJSG_SC_EEEEEEENS4_39AutoVectorizingCopyWithAssumedAlignmentILi128EEENS4_14SM90_TMA_STOREES21_S23_S23_EEEvvEEEEvNT_6ParamsE,@"STO_CUDA_ENTRY STV_DEFAULT"
_ZN7cutlass13device_kernelINS_4gemm6kernel13GemmUniversalIN4cute5tupleIJiiiiEEENS1_10collective13CollectiveMmaINS1_35MainloopSm100TmaUmmaWarpSpecializedILi44ELi2ELi4ENS5_IJNS4_1CILi2EEENSA_ILi1EEESC_EEEEENS5_IJNSA_ILi128EEENSA_ILi32EEENSA_ILi64EEEEEEaNS5_IJlSC_lEEEaSJ_NS4_8TiledMMAINS4_8MMA_AtomIJNS4_21SM100_MMA_S8_2x1SM_SSIaaiLi128ELi32ELNS4_4UMMA5MajorE0ELSO_0ELNSN_8SaturateE0EEEEEENS4_6LayoutINS5_IJSC_SC_SC_EEENS5_IJNSA_ILi0EEESU_SU_EEEEENS5_IJNS4_10UnderscoreESX_SX_EEEEENS4_18SM100_TMA_2SM_LOADENS4_14ComposedLayoutINS4_7SwizzleILi2ELi4ELi3EEENS4_18smem_ptr_flag_bitsILi8EEENSS_INS5_IJNSA_ILi8EEESH_EEENS5_IJSH_SC_EEEEEEEvNS4_8identityES10_S1A_vS1B_EENS_8epilogue10collective18CollectiveEpilogueINS1D_23Sm100TmaWarpSpecializedILi1ELi1ELi16ELb0ELb0EEEJNS5_IJSH_SG_SH_EEENS5_IJNSS_ISH_SC_EENSS_ISG_SC_EEEEEaSJ_aSJ_NS1D_6fusion15FusionCallbacksIS1H_NS1M_17LinearCombinationIaiaiLNS_15FloatRoundStyleE2EEES1I_S1L_JEEENS4_5SM1004TMEM4LOAD26SM100_TMEM_LOAD_32dp32b16xENS4_13SM90_TMA_LOADENS11_INS12_ILi1ELi4ELi3EEES15_NSS_INS5_IJS16_SG_EEENS5_IJSG_SC_EEEEEEENS4_39AutoVectorizingCopyWithAssumedAlignmentILi128EEENS4_14SM90_TMA_STOREES21_S23_S23_EEEvvEEEEvNT_6ParamsE:
[----:B------:R-:W1:Y:S01]  /*0000*/  LDC R1, c[0x0][0x37c] ;  /* 0x0000df00ff017b82 */ /* 0x000e620000000800 */
[----:B------:R-:W2:Y:S01]  /*0010*/  S2R R65, SR_TID.X ;  /* 0x0000000000417919 */ /* 0x000ea20000002100 */
[----:B------:R-:W3:Y:S06]  /*0020*/  LDCU.64 UR6, c[0x0][0x890] ;  /* 0x00011200ff0677ac */ /* 0x000eec0008000a00 */
[----:B------:R-:W4:Y:S01]  /*0030*/  S2UR UR37, SR_CgaCtaId ;  /* 0x00000000002579c3 */ /* 0x000f220000008800 */
[----:B------:R-:W-:Y:S02]  /*0040*/  PRMT R61, RZ, 0x7610, R61 ;  /* 0x00007610ff3d7816 */ /* 0x000fe4000000003d */
[----:B------:R-:W-:Y:S01]  /*0050*/  ELECT P1, URZ, PT ;  /* 0x0000000000ff782f */ /* 0x000fe20003820000 */
[----:B------:R-:W1:Y:S01]  /*0060*/  LDCU.64 UR40, c[0x0][0x358] ;  /* 0x00006b00ff2877ac */ /* 0x000e620008000a00 */
[----:B---3--:R-:W-:-:S04]  /*0070*/  UISETP.NE.U32.AND UP0, UPT, UR6, URZ, UPT ;  /* 0x000000ff0600728c */ /* 0x008fc8000bf05070 */
[----:B------:R-:W-:Y:S02]  /*0080*/  UISETP.NE.AND.EX UP0, UPT, UR7, URZ, UPT, UP0 ;  /* 0x000000ff0700728c */ /* 0x000fe4000bf05300 */
[----:B----4-:R-:W-:Y:S02]  /*0090*/  ULOP3.LUT UR5, UR37, 0x1, URZ, 0xc0, !UPT ;  /* 0x0000000125057892 */ /* 0x010fe4000f8ec0ff */
[----:B------:R-:W-:Y:S01]  /*00a0*/  ULOP3.LUT UR4, UR37, 0x1, URZ, 0x3c, !UPT ;  /* 0x0000000125047892 */ /* 0x000fe2000f8e3cff */
[----:B--2---:R-:W-:-:S05]  /*00b0*/  SHF.R.U32.HI R67, RZ, 0x5, R65 ;  /* 0x00000005ff437819 */ /* 0x004fca0000011641 */
[----:B------:R-:W2:Y:S02]  /*00c0*/  SHFL.IDX PT, R0, R67, RZ, 0x1f ;  /* 0x00001fff43007589 */ /* 0x000ea400000e0000 */
[----:B--2---:R-:W-:Y:S01]  /*00d0*/  R2UR UR10, R0 ;  /* 0x00000000000a72ca */ /* 0x004fe200000e0000 */
[----:B-1----:R-:W-:-:S14]  /*00e0*/  BRA.U UP0, `(.L_x_0) ;  /* 0x00000001002c7547 */ /* 0x002fdc000b800000 */
[----:B------:R-:W1:Y:S02]  /*00f0*/  LDCU.64 UR8, c[0x0][0x888] ;  /* 0x00011100ff0877ac */ /* 0x000e640008000a00 */
[----:B-1----:R-:W-:-:S04]  /*0100*/  UISETP.NE.U32.AND UP0, UPT, UR8, URZ, UPT ;  /* 0x000000ff0800728c */ /* 0x002fc8000bf05070 */
[----:B------:R-:W-:-:S09]  /*0110*/  UISETP.NE.AND.EX UP0, UPT, UR9, URZ, UPT, UP0 ;  /* 0x000000ff0900728c */ /* 0x000fd2000bf05300 */
[----:B------:R-:W-:Y:S05]  /*0120*/  BRA.U !UP0, `(.L_x_1) ;  /* 0x0000000108107547 */ /* 0x000fea000b800000 */
[----:B------:R-:W1:Y:S02]  /*0130*/  LDC.64 R34, c[0x0][0x888] ;  /* 0x00022200ff227b82 */ /* 0x000e640000000a00 */
[----:B-1----:R1:W5:Y:S01]  /*0140*/  LDG.E R34, desc[UR40][R34.64] ;  /* 0x0000002822227981 */ /* 0x002362000c1e1900 */
[----:B------:R-:W-:Y:S01]  /*0150*/  HFMA2 R61, -RZ, RZ, 0, 5.9604644775390625e-08 ;  /* 0x00000001ff3d7431 */ /* 0x000fe200000001ff */
[----:B------:R-:W-:Y:S05]  /*0160*/  BRA `(.L_x_0) ;  /* 0x00000000000c7947 */ /* 0x000fea0003800000 */
.L_x_1:
[----:B------:R-:W1:Y:S01]  /*0170*/  LDCU UR8, c[0x0][0x880] ;  /* 0x00011000ff0877ac */ /* 0x000e620008000800 */
[----:B------:R-:W-:Y:S01]  /*0180*/  HFMA2 R61, -RZ, RZ, 0, 5.9604644775390625e-08 ;  /* 0x00000001ff3d7431 */ /* 0x000fe200000001ff */
[----:B-1----:R-:W-:-:S07]  /*0190*/  MOV R34, UR8 ;  /* 0x0000000800227c02 */ /* 0x002fce0008000f00 */
.L_x_0:
[----:B------:R-:W2:Y:S02]  /*01a0*/  LDCU.64 UR8, c[0x0][0x8b0] ;  /* 0x00011600ff0877ac */ /* 0x000ea40008000a00 */
[----:B--2---:R-:W-:-:S04]  /*01b0*/  UISETP.NE.U32.AND UP0, UPT, UR8, URZ, UPT ;  /* 0x000000ff0800728c */ /* 0x004fc8000bf05070 */
[----:B------:R-:W-:-:S09]  /*01c0*/  UISETP.NE.AND.EX UP0, UPT, UR9, URZ, UPT, UP0 ;  /* 0x000000ff0900728c */ /* 0x000fd2000bf05300 */
[----:B------:R-:W-:Y:S05]  /*01d0*/  BRA.U UP0, `(.L_x_2) ;  /* 0x0000000100247547 */ /* 0x000fea000b800000 */
[----:B------:R-:W2:Y:S02]  /*01e0*/  LDCU.64 UR8, c[0x0][0x8a8] ;  /* 0x00011500ff0877ac */ /* 0x000ea40008000a00 */
[----:B--2---:R-:W-:-:S04]  /*01f0*/  UISETP.NE.U32.AND UP0, UPT, UR8, URZ, UPT ;  /* 0x000000ff0800728c */ /* 0x004fc8000bf05070 */
[----:B------:R-:W-:-:S09]  /*0200*/  UISETP.NE.AND.EX UP0, UPT, UR9, URZ, UPT, UP0 ;  /* 0x000000ff0900728c */ /* 0x000fd2000bf05300 */
[----:B------:R-:W-:Y:S05]  /*0210*/  BRA.U !UP0, `(.L_x_3) ;  /* 0x00000001080c7547 */ /* 0x000fea000b800000 */
[----:B------:R-:W2:Y:S02]  /*0220*/  LDC.64 R2, c[0x0][0x8a8] ;  /* 0x00022a00ff027b82 */ /* 0x000ea40000000a00 */
[----:B--2---:R2:W5:Y:S01]  /*0230*/  LDG.E R33, desc[UR40][R2.64] ;  /* 0x0000002802217981 */ /* 0x004562000c1e1900 */
[----:B------:R-:W-:Y:S05]  /*0240*/  BRA `(.L_x_2) ;  /* 0x0000000000087947 */ /* 0x000fea0003800000 */
.L_x_3:
[----:B------:R-:W2:Y:S02]  /*0250*/  LDCU UR8, c[0x0][0x8a0] ;  /* 0x00011400ff0877ac */ /* 0x000ea40008000800 */
[----:B--2---:R-:W-:Y:S02]  /*0260*/  MOV R33, UR8 ;  /* 0x0000000800217c02 */ /* 0x004fe40008000f00 */
.L_x_2:
[----:B------:R-:W-:Y:S01]  /*0270*/  IMAD.U32 R0, RZ, RZ, UR10 ;  /* 0x0000000aff007e24 */ /* 0x000fe2000f8e00ff */
[----:B------:R-:W-:Y:S04]  /*0280*/  BSSY.RECONVERGENT B0, `(.L_x_4) ;  /* 0x000000c000007945 */ /* 0x000fe80003800200 */
[C---:B------:R-:W-:Y:S02]  /*0290*/  ISETP.NE.OR P2, PT, R0.reuse, 0x1, !P1 ;  /* 0x000000010000780c */ /* 0x040fe40004f45670 */
[----:B------:R-:W-:-:S11]  /*02a0*/  ISETP.NE.OR P0, PT, R0, 0x3, !P1 ;  /* 0x000000030000780c */ /* 0x000fd60004f05670 */
[----:B------:R-:W-:Y:S05]  /*02b0*/  @P2 BRA `(.L_x_5) ;  /* 0x0000000000202947 */ /* 0x000fea0003800000 */
[----:B------:R-:W3:Y:S02]  /*02c0*/  LDCU.64 UR8, c[0x0][0x348] ;  /* 0x00006900ff0877ac */ /* 0x000ee40008000a00 */
[----:B---3--:R-:W-:Y:S02]  /*02d0*/  UIADD3 UR12, UP1, UPT, UR8, 0x80, URZ ;  /* 0x00000080080c7890 */ /* 0x008fe4000ff3e0ff */
[----:B------:R-:W-:Y:S02]  /*02e0*/  UIADD3 UR8, UP0, UPT, UR8, 0x180, URZ ;  /* 0x0000018008087890 */ /* 0x000fe4000ff1e0ff */
[----:B------:R-:W-:Y:S02]  /*02f0*/  UIADD3.X UR13, UPT, UPT, URZ, UR9, URZ, UP1, !UPT ;  /* 0x00000009ff0d7290 */ /* 0x000fe40008ffe4ff */
[----:B------:R-:W-:-:S07]  /*0300*/  UIADD3.X UR9, UPT, UPT, URZ, UR9, URZ, UP0, !UPT ;  /* 0x00000009ff097290 */ /* 0x000fce00087fe4ff */
[----:B------:R3:W-:Y:S02]  /*0310*/  UTMACCTL.PF [UR12] ;  /* 0x000000000c0079b9 */ /* 0x0007e40008040000 */
[----:B------:R3:W-:Y:S02]  /*0320*/  UTMACCTL.PF [UR8] ;  /* 0x00000000080079b9 */ /* 0x0007e40008040000 */
[----:B---3--:R-:W-:Y:S01]  /*0330*/  NOP ;  /* 0x0000000000007918 */ /* 0x008fe20000000000 */
.L_x_5:
[----:B------:R-:W-:Y:S05]  /*0340*/  BSYNC.RECONVERGENT B0 ;  /* 0x0000000000007941 */ /* 0x000fea0003800200 */
.L_x_4:
[----:B------:R-:W-:Y:S04]  /*0350*/  BSSY.RECONVERGENT B0, `(.L_x_6) ;  /* 0x000000a000007945 */ /* 0x000fe80003800200 */
        /* <DEDUP_REMOVED lines=9> */
.L_x_7:
[----:B------:R-:W-:Y:S05]  /*03f0*/  BSYNC.RECONVERGENT B0 ;  /* 0x0000000000007941 */ /* 0x000fea0003800200 */
.L_x_6:
[----:B------:R-:W3:Y:S01]  /*0400*/  LDCU.64 UR8, c[0x0][0x888] ;  /* 0x00011100ff0877ac */ /* 0x000ee20008000a00 */
[----:B------:R-:W-:Y:S02]  /*0410*/  UISETP.EQ.U32.AND UP1, UPT, UR6, URZ, UPT ;  /* 0x000000ff0600728c */ /* 0x000fe4000bf22070 */
[----:B------:R-:W-:Y:S02]  /*0420*/  UPLOP3.LUT UP5, UPT, UPT, UPT, UPT, 0x80, 0x8 ;  /* 0x000000000008789c */ /* 0x000fe40003faf070 */
[----:B---3--:R-:W-:-:S04]  /*0430*/  UISETP.NE.U32.AND UP0, UPT, UR8, URZ, UPT ;  /* 0x000000ff0800728c */ /* 0x008fc8000bf05070 */
[----:B------:R-:W-:-:S04]  /*0440*/  UISETP.NE.AND.EX UP0, UPT, UR9, URZ, UPT, UP0 ;  /* 0x000000ff0900728c */ /* 0x000fc8000bf05300 */
[----:B------:R-:W-:-:S04]  /*0450*/  UISETP.EQ.OR.EX UP2, UPT, UR7, URZ, !UP0, UP1 ;  /* 0x000000ff0700728c */ /* 0x000fc8000c742710 */
[----:B------:R-:W-:-:S05]  /*0460*/  UP2UR UR44, UPR, URZ, 0x4 ;  /* 0x00000004ff2c7883 */ /* 0x000fca0008000000 */
[----:B------:R-:W-:Y:S07]  /*0470*/  BRA.U !UP2, `(.L_x_8) ;  /* 0x000000010a207547 */ /* 0x000fee000b800000 */
[----:B-----5:R-:W-:Y:S01]  /*0480*/  R2UR UR8, R34 ;  /* 0x00000000220872ca */ /* 0x020fe200000e0000 */
[----:B------:R-:W-:Y:S02]  /*0490*/  UISETP.NE.U32.AND UP2, UPT, UR6, URZ, UPT ;  /* 0x000000ff0600728c */ /* 0x000fe4000bf45070 */
[----:B------:R-:W-:Y:S02]  /*04a0*/  USEL UR6, URZ, 0xffffffff, UP0 ;  /* 0xffffffffff067887 */ /* 0x000fe40008000000 */
[----:B------:R-:W-:-:S08]  /*04b0*/  UISETP.NE.AND.EX UP2, UPT, UR7, URZ, UPT, UP2 ;  /* 0x000000ff0700728c */ /* 0x000fd0000bf45320 */
[----:B------:R-:W-:-:S04]  /*04c0*/  UISETP.NE.AND UP1, UPT, UR8, URZ, UPT ;  /* 0x000000ff0800728c */ /* 0x000fc8000bf25270 */
[----:B------:R-:W-:-:S04]  /*04d0*/  @!UP2 USEL UR6, URZ, 0xffffffff, UP1 ;  /* 0xffffffffff06a887 */ /* 0x000fc80008800000 */
[----:B------:R-:W-:-:S04]  /*04e0*/  ULOP3.LUT UR6, UR6, 0x1, URZ, 0xc0, !UPT ;  /* 0x0000000106067892 */ /* 0x000fc8000f8ec0ff */
[----:B------:R-:W-:-:S11]  /*04f0*/  UISETP.NE.U32.AND UP5, UPT, UR6, 0x1, UPT ;  /* 0x000000010600788c */ /* 0x000fd6000bfa5070 */
.L_x_8:
[----:B------:R-:W3:Y:S01]  /*0500*/  SHFL.IDX PT, R0, R67, RZ, 0x1f ;  /* 0x00001fff43007589 */ /* 0x000ee200000e0000 */
[----:B------:R-:W-:-:S04]  /*0510*/  UISETP.NE.AND UP1, UPT, UR10, 0x2, UPT ;  /* 0x000000020a00788c */ /* 0x000fc8000bf25270 */
[----:B------:R-:W-:Y:S02]  /*0520*/  UISETP.EQ.AND UP2, UPT, UR5, URZ, !UP1 ;  /* 0x000000ff0500728c */ /* 0x000fe4000cf42270 */
[----:B------:R-:W-:-:S04]  /*0530*/  USEL UR7, URZ, 0x1, UP1 ;  /* 0x00000001ff077887 */ /* 0x000fc80008800000 */
[----:B------:R-:W-:Y:S02]  /*0540*/  PLOP3.LUT P5, PT, P1, PT, UP2, 0x80, 0x8 ;  /* 0x000000000008781c */ /* 0x000fe40000faf028 */
[----:B---3--:R-:W-:-:S13]  /*0550*/  ISETP.NE.AND P0, PT, R0, RZ, PT ;  /* 0x000000ff0000720c */ /* 0x008fda0003f05270 */
[----:B------:R-:W-:Y:S05]  /*0560*/  @P0 BRA `(.L_x_9) ;  /* 0x0000000400900947 */ /* 0x000fea0003800000 */
[----:B------:R-:W-:Y:S01]  /*0570*/  ELECT P0, URZ, PT ;  /* 0x0000000000ff782f */ /* 0x000fe20003800000 */
[----:B------:R-:W-:-:S12]  /*0580*/  BSSY.RECONVERGENT B0, `(.L_x_9) ;  /* 0x0000062000007945 */ /* 0x000fd80003800200 */
[----:B------:R-:W-:Y:S05]  /*0590*/  @!P0 BRA `(.L_x_10) ;  /* 0x0000000400808947 */ /* 0x000fea0003800000 */
[----:B------:R-:W-:Y:S01]  /*05a0*/  UMOV UR8, 0x400 ;  /* 0x0000040000087882 */ /* 0x000fe20000000000 */
[----:B------:R-:W-:Y:S01]  /*05b0*/  UMOV UR6, 0x1 ;  /* 0x0000000100067882 */ /* 0x000fe20000000000 */
[----:B------:R-:W-:Y:S02]  /*05c0*/  ULEA UR8, UR37, UR8, 0x18 ;  /* 0x0000000825087291 */ /* 0x000fe4000f8ec0ff */
[----:B------:R-:W-:-:S04]  /*05d0*/  UIADD3 UR12, UPT, UPT, -UR6, 0x100000, URZ ;  /* 0x00100000060c7890 */ /* 0x000fc8000fffe1ff */
[----:B------:R-:W-:Y:S02]  /*05e0*/  USHF.L.U32 UR13, UR12, 0xb, URZ ;  /* 0x0000000b0c0d7899 */ /* 0x000fe400080006ff */
[----:B------:R-:W-:Y:S01]  /*05f0*/  USHF.L.U32 UR12, UR12, 0x1, URZ ;  /* 0x000000010c0c7899 */ /* 0x000fe200080006ff */
[----:B------:R-:W3:Y:S11]  /*0600*/  FENCE.VIEW.ASYNC.S ;  /* 0x00000000000073c6 */ /* 0x000ef60000000000 */
[----:B---3--:R3:W4:Y:S01]  /*0610*/  SYNCS.EXCH.64 URZ, [UR8], UR12 ;  /* 0x0000000c08ff75b2 */ /* 0x0087220008000100 */
[----:B------:R3:W1:Y:S01]  /*0620*/  SYNCS.EXCH.64 URZ, [UR8+0x160], UR12 ;  /* 0x0001600c08ff75b2 */ /* 0x0006620008000100 */
        /* <DEDUP_REMOVED lines=85> */
[----:B------:R3:W1:Y:S02]  /*0b80*/  SYNCS.EXCH.64 URZ, [UR8+0x2b8], UR12 ;  /* 0x0002b80c08ff75b2 */ /* 0x0006640008000100 */
[----:B---34-:R-:W-:Y:S01]  /*0b90*/  NOP ;  /* 0x0000000000007918 */ /* 0x018fe20000000000 */
.L_x_10:
[----:B------:R-:W-:Y:S05]  /*0ba0*/  BSYNC.RECONVERGENT B0 ;  /* 0x0000000000007941 */ /* 0x000fea0003800200 */
.L_x_9:
[----:B------:R-:W3:Y:S01]  /*0bb0*/  SHFL.IDX PT, R0, R67, RZ, 0x1f ;  /* 0x00001fff43007589 */ /* 0x000ee200000e0000 */
[----:B------:R-:W-:Y:S01]  /*0bc0*/  NOP ;  /* 0x0000000000007918 */ /* 0x000fe20000000000 */
[----:B---3--:R-:W-:-:S13]  /*0bd0*/  ISETP.NE.AND P0, PT, R0, 0x1, PT ;  /* 0x000000010000780c */ /* 0x008fda0003f05270 */
[----:B------:R-:W-:Y:S05]  /*0be0*/  @P0 BRA `(.L_x_11) ;  /* 0x00000000003c0947 */ /* 0x000fea0003800000 */
[----:B------:R-:W-:Y:S01]  /*0bf0*/  UMOV UR9, 0x400 ;  /* 0x0000040000097882 */ /* 0x000fe20000000000 */
[----:B------:R-:W-:Y:S01]  /*0c00*/  UMOV UR8, 0x20 ;  /* 0x0000002000087882 */ /* 0x000fe20000000000 */
[----:B------:R-:W-:Y:S01]  /*0c10*/  UMOV UR6, 0x80 ;  /* 0x0000008000067882 */ /* 0x000fe20000000000 */
[----:B------:R-:W-:Y:S02]  /*0c20*/  ULEA UR9, UR37, UR9, 0x18 ;  /* 0x0000000925097291 */ /* 0x000fe4000f8ec0ff */
[----:B------:R-:W-:-:S04]  /*0c30*/  UIADD3 UR12, UPT, UPT, -UR8, 0x100000, URZ ;  /* 0x00100000080c7890 */ /* 0x000fc8000fffe1ff */
[----:B------:R-:W-:Y:S02]  /*0c40*/  USHF.L.U32 UR13, UR12, 0xb, URZ ;  /* 0x0000000b0c0d7899 */ /* 0x000fe400080006ff */
[----:B------:R-:W-:Y:S02]  /*0c50*/  USHF.L.U32 UR12, UR12, 0x1, URZ ;  /* 0x000000010c0c7899 */ /* 0x000fe400080006ff */
[----:B------:R-:W-:-:S04]  /*0c60*/  UIADD3 UR14, UPT, UPT, -UR6, 0x100000, URZ ;  /* 0x00100000060e7890 */ /* 0x000fc8000fffe1ff */
[----:B------:R-:W-:Y:S02]  /*0c70*/  USHF.L.U32 UR15, UR14, 0xb, URZ ;  /* 0x0000000b0e0f7899 */ /* 0x000fe400080006ff */
[----:B------:R-:W-:Y:S01]  /*0c80*/  USHF.L.U32 UR14, UR14, 0x1, URZ ;  /* 0x000000010e0e7899 */ /* 0x000fe200080006ff */
[----:B------:R-:W-:Y:S01]  /*0c90*/  ELECT P0, URZ, PT ;  /* 0x0000000000ff782f */ /* 0x000fe20003800000 */
[----:B------:R-:W3:Y:S02]  /*0ca0*/  FENCE.VIEW.ASYNC.S ;  /* 0x00000000000073c6 */ /* 0x000ee40000000000 */
[----:B---3--:R3:W4:Y:S08]  /*0cb0*/  SYNCS.EXCH.64 URZ, [UR9+0x2c0], UR12 ;  /* 0x0002c00c09ff75b2 */ /* 0x0087300008000100 */
[----:B------:R3:W1:Y:S01]  /*0cc0*/  SYNCS.EXCH.64 URZ, [UR9+0x2c8], UR14 ;  /* 0x0002c80e09ff75b2 */ /* 0x0006620008000100 */
[----:B------:R-:W-:Y:S01]  /*0cd0*/  NOP ;  /* 0x0000000000007918 */ /* 0x000fe20000000000 */
.L_x_11:
[----:B------:R-:W2:Y:S01]  /*0ce0*/  SHFL.IDX PT, R0, R67, RZ, 0x1f ;  /* 0x00001fff43007589 */ /* 0x000ea200000e0000 */
[----:B------:R-:W-:Y:S01]  /*0cf0*/  NOP ;  /* 0x0000000000007918 */ /* 0x000fe20000000000 */
[----:B--2---:R-:W-:-:S13]  /*0d00*/  ISETP.NE.AND P0, PT, R0, 0x3, PT ;  /* 0x000000030000780c */ /* 0x004fda0003f05270 */
[----:B------:R-:W-:Y:S05]  /*0d10*/  @P0 BRA `(.L_x_12) ;  /* 0x00000000002c0947 */ /* 0x000fea0003800000 */
[----:B------:R-:W-:Y:S01]  /*0d20*/  UMOV UR8, 0x400 ;  /* 0x0000040000087882 */ /* 0x000fe20000000000 */
[----:B------:R-:W-:Y:S01]  /*0d30*/  UMOV UR6, 0x20 ;  /* 0x0000002000067882 */ /* 0x000fe20000000000 */
[----:B------:R-:W-:Y:S02]  /*0d40*/  ULEA UR8, UR37, UR8, 0x18 ;  /* 0x0000000825087291 */ /* 0x000fe4000f8ec0ff */
[----:B---3--:R-:W-:-:S04]  /*0d50*/  UIADD3 UR12, UPT, UPT, -UR6, 0x100000, URZ ;  /* 0x00100000060c7890 */ /* 0x008fc8000fffe1ff */
[----:B------:R-:W-:Y:S02]  /*0d60*/  USHF.L.U32 UR13, UR12, 0xb, URZ ;  /* 0x0000000b0c0d7899 */ /* 0x000fe400080006ff */
[----:B------:R-:W-:Y:S01]  /*0d70*/  USHF.L.U32 UR12, UR12, 0x1, URZ ;  /* 0x000000010c0c7899 */ /* 0x000fe200080006ff */
[----:B------:R-:W-:Y:S01]  /*0d80*/  ELECT P0, URZ, PT ;  /* 0x0000000000ff782f */ /* 0x000fe20003800000 */
[----:B------:R-:W2:Y:S10]  /*0d90*/  FENCE.VIEW.ASYNC.S ;  /* 0x00000000000073c6 */ /* 0x000eb40000000000 */
[----:B--2---:R2:W3:Y:S01]  /*0da0*/  SYNCS.EXCH.64 URZ, [UR8+0x2d0], UR12 ;  /* 0x0002d00c08ff75b2 */ /* 0x0044e20008000100 */
[----:B------:R2:W1:Y:S01]  /*0db0*/  SYNCS.EXCH.64 URZ, [UR8+0x2d8], UR12 ;  /* 0x0002d80c08ff75b2 */ /* 0x0004620008000100 */
[----:B------:R-:W-:Y:S01]  /*0dc0*/  NOP ;  /* 0x0000000000007918 */ /* 0x000fe20000000000 */
.L_x_12:
[----:B------:R-:W4:Y:S01]  /*0dd0*/  SHFL.IDX PT, R0, R67, RZ, 0x1f ;  /* 0x00001fff43007589 */ /* 0x000f2200000e0000 */
[----:B------:R-:W-:Y:S01]  /*0de0*/  NOP ;  /* 0x0000000000007918 */ /* 0x000fe20000000000 */
[----:B----4-:R-:W-:-:S13]  /*0df0*/  ISETP.NE.AND P0, PT, R0, 0x4, PT ;  /* 0x000000040000780c */ /* 0x010fda0003f05270 */
[----:B------:R-:W-:Y:S05]  /*0e00*/  @P0 BRA `(.L_x_13) ;  /* 0x0000000000480947 */ /* 0x000fea0003800000 */
[----:B---3--:R-:W-:Y:S01]  /*0e10*/  UMOV UR9, 0x1e0 ;  /* 0x000001e000097882 */ /* 0x008fe20000000000 */
[----:B--2---:R-:W-:Y:S01]  /*0e20*/  UMOV UR8, 0x400 ;  /* 0x0000040000087882 */ /* 0x004fe20000000000 */
[----:B------:R-:W-:Y:S01]  /*0e30*/  USEL UR9, UR9, 0x1a0, UP5 ;  /* 0x000001a009097887 */ /* 0x000fe2000a800000 */
        /* <DEDUP_REMOVED lines=9> */
[----:B------:R-:W2:Y:S02]  /*0ed0*/  FENCE.VIEW.ASYNC.S ;  /* 0x00000000000073c6 */ /* 0x000ea40000000000 */
[----:B--2---:R4:W2:Y:S08]  /*0ee0*/  SYNCS.EXCH.64 URZ, [UR8+0x2e0], UR12 ;  /* 0x0002e00c08ff75b2 */ /* 0x0048b00008000100 */
[----:B------:R4:W3:Y:S01]  /*0ef0*/  SYNCS.EXCH.64 URZ, [UR8+0x2f0], UR14 ;  /* 0x0002f00e08ff75b2 */ /* 0x0008e20008000100 */
[----:B------:R4:W1:Y:S01]  /*0f00*/  SYNCS.EXCH.64 URZ, [UR8+0x2e8], UR12 ;  /* 0x0002e80c08ff75b2 */ /* 0x0008620008000100 */
[----:B------:R4:W1:Y:S02]  /*0f10*/  SYNCS.EXCH.64 URZ, [UR8+0x2f8], UR14 ;  /* 0x0002f80e08ff75b2 */ /* 0x0008640008000100 */
[----:B----4-:R-:W-:Y:S01]  /*0f20*/  NOP ;  /* 0x0000000000007918 */ /* 0x010fe20000000000 */
.L_x_13:
[----:B------:R-:W4:Y:S01]  /*0f30*/  SHFL.IDX PT, R0, R67, RZ, 0x1f ;  /* 0x00001fff43007589 */ /* 0x000f2200000e0000 */
[----:B------:R-:W-:Y:S01]  /*0f40*/  NOP ;  /* 0x0000000000007918 */ /* 0x000fe20000000000 */
[----:B----4-:R-:W-:-:S13]  /*0f50*/  ISETP.NE.AND P0, PT, R0, 0x5, PT ;  /* 0x000000050000780c */ /* 0x010fda0003f05270 */
[----:B------:R-:W-:Y:S05]  /*0f60*/  @P0 BRA `(.L_x_14) ;  /* 0x0000000000540947 */ /* 0x000fea0003800000 */
[----:B---3--:R-:W-:Y:S01]  /*0f70*/  UMOV UR9, 0x400 ;  /* 0x0000040000097882 */ /* 0x008fe20000000000 */
[----:B--2---:R-:W-:Y:S01]  /*0f80*/  UMOV UR8, 0x1 ;  /* 0x0000000100087882 */ /* 0x004fe20000000000 */
        /* <DEDUP_REMOVED lines=13> */
[----:B------:R4:W1:Y:S01]  /*1060*/  SYNCS.EXCH.64 URZ, [UR9+0x328], UR14 ;  /* 0x0003280e09ff75b2 */ /* 0x0008620008000100 */
[----:B------:R4:W1:Y:S01]  /*1070*/  SYNCS.EXCH.64 URZ, [UR9+0x310], UR12 ;  /* 0x0003100c09ff75b2 */ /* 0x0008620008000100 */
[----:B------:R4:W1:Y:S01]  /*1080*/  SYNCS.EXCH.64 URZ, [UR9+0x330], UR14 ;  /* 0x0003300e09ff75b2 */ /* 0x0008620008000100 */
[----:B------:R4:W1:Y:S01]  /*1090*/  SYNCS.EXCH.64 URZ, [UR9+0x318], UR12 ;  /* 0x0003180c09ff75b2 */ /* 0x0008620008000100 */
[----:B------:R4:W1:Y:S02]  /*10a0*/  SYNCS.EXCH.64 URZ, [UR9+0x338], UR14 ;  /* 0x0003380e09ff75b2 */ /* 0x0008640008000100 */
[----:B----4-:R-:W-:Y:S01]  /*10b0*/  NOP ;  /* 0x0000000000007918 */ /* 0x010fe20000000000 */
.L_x_14:
[----:B------:R-:W4:Y:S01]  /*10c0*/  SHFL.IDX PT, R0, R67, RZ, 0x1f ;  /* 0x00001fff43007589 */ /* 0x000f2200000e0000 */
[----:B------:R-:W-:Y:S01]  /*10d0*/  ISETP.NE.OR P1, PT, RZ, UR10, !P1 ;  /* 0x0000000aff007c0c */ /* 0x000fe2000cf25670 */
[----:B------:R-:W-:Y:S01]  /*10e0*/  NOP ;  /* 0x0000000000007918 */ /* 0x000fe20000000000 */
[----:B----4-:R-:W-:-:S13]  /*10f0*/  ISETP.NE.AND P0, PT, R0, 0x3, PT ;  /* 0x000000030000780c */ /* 0x010fda0003f05270 */
[----:B------:R-:W-:Y:S05]  /*1100*/  @P0 BRA `(.L_x_15) ;  /* 0x0000000000340947 */ /* 0x000fea0003800000 */
[----:B--2---:R-:W-:Y:S01]  /*1110*/  UMOV UR8, 0x400 ;  /* 0x0000040000087882 */ /* 0x004fe20000000000 */
[----:B------:R-:W-:Y:S01]  /*1120*/  UMOV UR6, 0x20 ;  /* 0x0000002000067882 */ /* 0x000fe20000000000 */
[----:B------:R-:W-:Y:S02]  /*1130*/  ULEA UR8, UR37, UR8, 0x18 ;  /* 0x0000000825087291 */ /* 0x000fe4000f8ec0ff */
[----:B---3--:R-:W-:-:S04]  /*1140*/  UIADD3 UR12, UPT, UPT, -UR6, 0x100000, URZ ;  /* 0x00100000060c7890 */ /* 0x008fc8000fffe1ff */
[----:B------:R-:W-:Y:S02]  /*1150*/  USHF.L.U32 UR13, UR12, 0xb, URZ ;  /* 0x0000000b0c0d7899 */ /* 0x000fe400080006ff */
[----:B------:R-:W-:Y:S01]  /*1160*/  USHF.L.U32 UR12, UR12, 0x1, URZ ;  /* 0x000000010c0c7899 */ /* 0x000fe200080006ff */
[----:B------:R-:W-:Y:S01]  /*1170*/  ELECT P0, URZ, PT ;  /* 0x0000000000ff782f */ /* 0x000fe20003800000 */
[----:B------:R-:W2:Y:S10]  /*1180*/  FENCE.VIEW.ASYNC.S ;  /* 0x00000000000073c6 */ /* 0x000eb40000000000 */
[----:B--2---:R4:W2:Y:S01]  /*1190*/  SYNCS.EXCH.64 URZ, [UR8+0x340], UR12 ;  /* 0x0003400c08ff75b2 */ /* 0x0048a20008000100 */
[----:B------:R4:W3:Y:S01]  /*11a0*/  SYNCS.EXCH.64 URZ, [UR8+0x350], UR12 ;  /* 0x0003500c08ff75b2 */ /* 0x0008e20008000100 */
[----:B------:R4:W1:Y:S01]  /*11b0*/  SYNCS.EXCH.64 URZ, [UR8+0x348], UR12 ;  /* 0x0003480c08ff75b2 */ /* 0x0008620008000100 */
[----:B------:R4:W1:Y:S02]  /*11c0*/  SYNCS.EXCH.64 URZ, [UR8+0x358], UR12 ;  /* 0x0003580c08ff75b2 */ /* 0x0008640008000100 */
[----:B----4-:R-:W-:Y:S01]  /*11d0*/  NOP ;  /* 0x0000000000007918 */ /* 0x010fe20000000000 */
.L_x_15:
[----:B------:R-:W-:Y:S01]  /*11e0*/  VOTEU.ALL UP1, P1 ;  /* 0x0000000000ff7886 */ /* 0x000fe20000820000 */
[----:B--2---:R-:W2:Y:S01]  /*11f0*/  LDCU UR8, c[0x0][0x36c] ;  /* 0x00006d80ff0877ac */ /* 0x004ea20008000800 */
[----:B------:R-:W-:Y:S01]  /*1200*/  NOP ;  /* 0x0000000000007918 */ /* 0x000fe20000000000 */
[----:B------:R-:W-:Y:S01]  /*1210*/  LOP3.LUT R10, R65, 0x1f, RZ, 0xc0, !PT ;  /* 0x0000001f410a7812 */ /* 0x000fe200078ec0ff */
[----:B---3--:R-:W-:Y:S01]  /*1220*/  UMOV UR12, 0x20 ;  /* 0x00000020000c7882 */ /* 0x008fe20000000000 */
[----:B------:R-:W-:Y:S01]  /*1230*/  @!UP1 UMOV UR6, 0x400 ;  /* 0x0000040000069882 */ /* 0x000fe20000000000 */
[----:B------:R-:W-:-:S04]  /*1240*/  @!UP1 UIADD3 UR12, UPT, UPT, -UR12, 0x100000, URZ ;  /* 0x001000000c0c9890 */ /* 0x000fc8000fffe1ff */
[----:B------:R-:W-:Y:S02]  /*1250*/  @!UP1 USHF.L.U32 UR13, UR12, 0xb, URZ ;  /* 0x0000000b0c0d9899 */ /* 0x000fe400080006ff */
[----:B------:R-:W-:Y:S02]  /*1260*/  @!UP1 USHF.L.U32 UR12, UR12, 0x1, URZ ;  /* 0x000000010c0c9899 */ /* 0x000fe400080006ff */
[----:B------:R-:W-:Y:S01]  /*1270*/  @!UP1 ULEA UR6, UR37, UR6, 0x18 ;  /* 0x0000000625069291 */ /* 0x000fe2000f8ec0ff */
[----:B------:R-:W-:Y:S01]  /*1280*/  VOTEU.ALL UP1, P1 ;  /* 0x0000000000ff7886 */ /* 0x000fe20000820000 */
[----:B------:R-:W-:Y:S01]  /*1290*/  UISETP.NE.AND UP4, UPT, UR10, URZ, UPT ;  /* 0x000000ff0a00728c */ /* 0x000fe2000bf85270 */
[----:B------:R-:W3:Y:S09]  /*12a0*/  FENCE.VIEW.ASYNC.S ;  /* 0x00000000000073c6 */ /* 0x000ef20000000000 */
[----:B---3--:R3:W4:Y:S01]  /*12b0*/  @!UP1 SYNCS.EXCH.64 URZ, [UR6+0x360], UR12 ;  /* 0x0003600c06ff95b2 */ /* 0x0087220008000100 */
[----:B--2---:R-:W-:-:S09]  /*12c0*/  UISETP.EQ.U32.AND UP1, UPT, UR8, 0x1, UPT ;  /* 0x000000010800788c */ /* 0x004fd2000bf22070 */
[----:B------:R-:W-:Y:S05]  /*12d0*/  BRA.U !UP1, `(.L_x_16) ;  /* 0x0000000109087547 */ /* 0x000fea000b800000 */
[----:B-1--4-:R-:W-:Y:S01]  /*12e0*/  UCGABAR_ARV ;  /* 0x00000000000079c7 */ /* 0x012fe20008000000 */
[----:B------:R-:W-:Y:S05]  /*12f0*/  BRA `(.L_x_17) ;  /* 0x0000000000047947 */ /* 0x000fea0003800000 */
.L_x_16:
[----:B-1--4-:R-:W-:Y:S01]  /*1300*/  NOP ;  /* 0x0000000000007918 */ /* 0x012fe20000000000 */
.L_x_17:
[----:B------:R-:W1:Y:S01]  /*1310*/  S2R R60, SR_CTAID.Y ;  /* 0x00000000003c7919 */ /* 0x000e620000002600 */
[----:B------:R-:W-:-:S05]  /*1320*/  CS2R.32 R59, SR_CgaSize ;  /* 0x00000000003b7805 */ /* 0x000fca0000008a00 */
[----:B------:R-:W-:-:S05]  /*1330*/  IMAD R59, R59, -0xa0, RZ ;  /* 0xffffff603b3b7824 */ /* 0x000fca00078e02ff */
[----:B---3--:R-:W-:-:S14]  /*1340*/  R2UR UR6, R59 ;  /* 0x000000003b0672ca */ /* 0x008fdc00000e0000 */
[----:B------:R-:W2:Y:S01]  /*1350*/  LDCU UR6, c[0x0][UR6+0x2b4] ;  /* 0x00005680060677ac */ /* 0x000ea20008000800 */
[----:B------:R-:W-:-:S05]  /*1360*/  CS2R.32 R0, SR_CgaSize ;  /* 0x0000000000007805 */ /* 0x000fca0000008a00 */
[----:B------:R-:W-:-:S06]  /*1370*/  IMAD R0, R0, -0xa0, RZ ;  /* 0xffffff6000007824 */ /* 0x000fcc00078e02ff */
[----:B------:R-:W3:Y:S01]  /*1380*/  LDC R0, c[0x0][R0+0x2a4] ;  /* 0x0000a90000007b82 */ /* 0x000ee20000000800 */
[----:B------:R-:W-:Y:S01]  /*1390*/  PRMT R8, RZ, 0x7610, R8 ;  /* 0x00007610ff087816 */ /* 0x000fe20000000008 */
[----:B------:R-:W4:Y:S01]  /*13a0*/  S2R R9, SR_CTAID.X ;  /* 0x0000000000097919 */ /* 0x000f220000002500 */
[----:B------:R-:W-:-:S05]  /*13b0*/  CS2R.32 R59, SR_CgaSize ;  /* 0x00000000003b7805 */ /* 0x000fca0000008a00 */
[----:B------:R-:W-:-:S05]  /*13c0*/  IMAD R59, R59, -0xa0, RZ ;  /* 0xffffff603b3b7824 */ /* 0x000fca00078e02ff */
[----:B------:R-:W-:-:S14]  /*13d0*/  R2UR UR8, R59 ;  /* 0x000000003b0872ca */ /* 0x000fdc00000e0000 */
[----:B------:R-:W3:Y:S01]  /*13e0*/  LDCU UR8, c[0x0][UR8+0x2b0] ;  /* 0x00005600080877ac */ /* 0x000ee20008000800 */
[----:B------:R-:W-:Y:S01]  /*13f0*/  UISETP.NE.AND UP2, UPT, UR10, 0x2, UPT ;  /* 0x000000020a00788c */ /* 0x000fe2000bf45270 */
[----:B------:R-:W2:Y:S01]  /*1400*/  LDC R11, c[0x0][0xb24] ;  /* 0x0002c900ff0b7b82 */ /* 0x000ea20000000800 */
[----:B------:R-:W-:-:S05]  /*1410*/  CS2R.32 R2, SR_CgaSize ;  /* 0x0000000000027805 */ /* 0x000fca0000008a00 */
[----:B------:R-:W-:-:S06]  /*1420*/  IMAD R2, R2, -0xa0, RZ ;  /* 0xffffff6002027824 */ /* 0x000fcc00078e02ff */
[----:B------:R-:W3:Y:S08]  /*1430*/  LDC R2, c[0x0][R2+0x2a0] ;  /* 0x0000a80002027b82 */ /* 0x000ef00000000800 */
[----:B------:R-:W3:Y:S01]  /*1440*/  LDC R26, c[0x0][0xb24] ;  /* 0x0002c900ff1a7b82 */ /* 0x000ee20000000800 */
[----:B-1----:R-:W-:-:S07]  /*1450*/  I2FP.F32.U32 R47, R60 ;  /* 0x0000003c002f7245 */ /* 0x002fce0000201000 */
[----:B------:R-:W1:Y:S01]  /*1460*/  S2UR UR36, SR_CTAID.Z ;  /* 0x00000000002479c3 */ /* 0x000e620000002700 */
[----:B--2---:R-:W-:Y:S01]  /*1470*/  ISETP.GE.AND P0, PT, R11, 0x1, PT ;  /* 0x000000010b00780c */ /* 0x004fe20003f06270 */
[----:B----4-:R-:W-:Y:S01]  /*1480*/  IMAD.MOV.U32 R59, RZ, RZ, R9 ;  /* 0x000000ffff3b7224 */ /* 0x010fe200078e0009 */
[----:B------:R-:W-:Y:S01]  /*1490*/  I2FP.F32.U32 R58, R9 ;  /* 0x00000009003a7245 */ /* 0x000fe20000201000 */
[----:B------:R-:W-:Y:S01]  /*14a0*/  FMUL R47, R47, UR6 ;  /* 0x000000062f2f7c20 */ /* 0x000fe20008400000 */
[----:B------:R-:W2:Y:S03]  /*14b0*/  LDCU UR6, c[0x0][0xb30] ;  /* 0x00016600ff0677ac */ /* 0x000ea60008000800 */
[----:B---3--:R-:W-:Y:S02]  /*14c0*/  FMUL R58, R58, UR8 ;  /* 0x000000083a3a7c20 */ /* 0x008fe40008400000 */
[----:B------:R-:W3:Y:S08]  /*14d0*/  F2I.U32.TRUNC.NTZ R47, R47 ;  /* 0x0000002f002f7305 */ /* 0x000ef0000020f000 */
[----:B------:R-:W4:Y:S01]  /*14e0*/  F2I.U32.TRUNC.NTZ R58, R58 ;  /* 0x0000003a003a7305 */ /* 0x000f22000020f000 */
[----:B--2---:R-:W-:Y:S01]  /*14f0*/  UISETP.NE.AND UP3, UPT, UR6, 0x1, UPT ;  /* 0x000000010600788c */ /* 0x004fe2000bf65270 */
[----:B---3--:R-:W-:-:S05]  /*1500*/  IADD3 R47, PT, PT, -R47, RZ, RZ ;  /* 0x000000ff2f2f7210 */ /* 0x008fca0007ffe1ff */
[----:B------:R-:W-:Y:S01]  /*1510*/  IMAD R47, R0, R47, R60 ;  /* 0x0000002f002f7224 */ /* 0x000fe200078e023c */
[----:B------:R-:W-:Y:S01]  /*1520*/  PRMT R0, RZ, 0x7610, R0 ;  /* 0x00007610ff007816 */ /* 0x000fe20000000000 */
[----:B----4-:R-:W-:-:S04]  /*1530*/  IMAD.MOV R58, RZ, RZ, -R58 ;  /* 0x000000ffff3a7224 */ /* 0x010fc800078e0a3a */
[----:B------:R-:W-:Y:S01]  /*1540*/  IMAD R58, R2, R58, R9 ;  /* 0x0000003a023a7224 */ /* 0x000fe200078e0209 */
[----:B-1----:R-:W-:Y:S06]  /*1550*/  BRA.U UP4, `(.L_x_18) ;  /* 0x0000000104247547 */ /* 0x002fec000b800000 */
[----:B------:R-:W-:Y:S01]  /*1560*/  ISETP.NE.AND P1, PT, R47, RZ, PT ;  /* 0x000000ff2f00720c */ /* 0x000fe20003f25270 */
[----:B------:R-:W-:Y:S01]  /*1570*/  IMAD.MOV.U32 R0, RZ, RZ, 0x3 ;  /* 0x00000003ff007424 */ /* 0x000fe200078e00ff */
[C---:B------:R-:W-:Y:S02]  /*1580*/  LOP3.LUT R2, R58.reuse, 0xfffffffe, RZ, 0xc0, !PT ;  /* 0xfffffffe3a027812 */ /* 0x040fe400078ec0ff */
[----:B------:R-:W-:Y:S02]  /*1590*/  ISETP.LT.U32.OR P1, PT, R58, 0x2, !P1 ;  /* 0x000000023a00780c */ /* 0x000fe40004f21470 */
[----:B------:R-:W-:Y:S02]  /*15a0*/  SHF.L.U32 R0, R0, R2, RZ ;  /* 0x0000000200007219 */ /* 0x000fe400000006ff */
[----:B------:R-:W-:Y:S02]  /*15b0*/  SEL R4, RZ, 0x1, !P1 ;  /* 0x00000001ff047807 */ /* 0x000fe40004800000 */
[----:B------:R-:W-:-:S05]  /*15c0*/  SEL R3, RZ, 0x2, !P1 ;  /* 0x00000002ff037807 */ /* 0x000fca0004800000 */
[----:B------:R-:W-:-:S05]  /*15d0*/  IMAD.IADD R3, R4, 0x1, R3 ;  /* 0x0000000104037824 */ /* 0x000fca00078e0203 */
[----:B------:R-:W-:Y:S02]  /*15e0*/  PRMT R8, R3, 0x7610, R8 ;  /* 0x0000761003087816 */ /* 0x000fe40000000008 */
.L_x_18:
[----:B------:R-:W-:Y:S05]  /*15f0*/  @!P0 BRA `(.L_x_19) ;  /* 0x0000000000b88947 */ /* 0x000fea0003800000 */
[----:B------:R-:W1:Y:S01]  /*1600*/  LDC.64 R4, c[0x0][0xb18] ;  /* 0x0002c600ff047b82 */ /* 0x000e620000000a00 */
[----:B------:R-:W-:-:S07]  /*1610*/  ISETP.NE.AND P0, PT, R11, 0x1, PT ;  /* 0x000000010b00780c */ /* 0x000fce0003f05270 */
[----:B------:R-:W2:Y:S08]  /*1620*/  LDC R59, c[0x0][0xb0c] ;  /* 0x0002c300ff3b7b82 */ /* 0x000eb00000000800 */
[----:B------:R-:W3:Y:S08]  /*1630*/  LDC R14, c[0x0][0x370] ;  /* 0x0000dc00ff0e7b82 */ /* 0x000ef00000000800 */
[----:B------:R-:W4:Y:S01]  /*1640*/  LDC R13, c[0x0][0x374] ;  /* 0x0000dd00ff0d7b82 */ /* 0x000f220000000800 */
[----:B-1----:R-:W-:-:S07]  /*1650*/  ISETP.NE.AND P1, PT, R4, 0x1, PT ;  /* 0x000000010400780c */ /* 0x002fce0003f25270 */
[----:B------:R-:W3:Y:S01]  /*1660*/  LDC.64 R6, c[0x0][0xb10] ;  /* 0x0002c400ff067b82 */ /* 0x000ee20000000a00 */
[----:B--2---:R-:W-:-:S07]  /*1670*/  ISETP.NE.AND P2, PT, R59, 0x1, PT ;  /* 0x000000013b00780c */ /* 0x004fce0003f45270 */
[----:B------:R-:W1:Y:S08]  /*1680*/  LDC R12, c[0x0][0xb20] ;  /* 0x0002c800ff0c7b82 */ /* 0x000e700000000800 */
[----:B------:R-:W2:Y:S01]  /*1690*/  LDC.64 R2, c[0x0][0xb28] ;  /* 0x0002ca00ff027b82 */ /* 0x000ea20000000a00 */
[----:B----4-:R-:W-:-:S04]  /*16a0*/  IMAD.HI.U32 R15, R13, R5, RZ ;  /* 0x000000050d0f7227 */ /* 0x010fc800078e00ff */
[----:B------:R-:W-:-:S04]  /*16b0*/  IMAD.HI.U32 R5, R60, R5, RZ ;  /* 0x000000053c057227 */ /* 0x000fc800078e00ff */
[----:B---3--:R-:W-:-:S05]  /*16c0*/  IMAD.HI.U32 R16, R14, R6, RZ ;  /* 0x000000060e107227 */ /* 0x008fca00078e00ff */
[-C--:B------:R-:W-:Y:S01]  /*16d0*/  @P2 SHF.R.U32.HI R14, RZ, R7.reuse, R16 ;  /* 0x00000007ff0e2219 */ /* 0x080fe20000011610 */
[----:B------:R-:W-:Y:S01]  /*16e0*/  IMAD.HI.U32 R16, R9, R6, RZ ;  /* 0x0000000609107227 */ /* 0x000fe200078e00ff */
[-C--:B-1----:R-:W-:Y:S02]  /*16f0*/  @P1 SHF.R.U32.HI R13, RZ, R12.reuse, R15 ;  /* 0x0000000cff0d1219 */ /* 0x082fe4000001160f */
[----:B------:R-:W-:Y:S02]  /*1700*/  SHF.R.U32.HI R5, RZ, R12, R5 ;  /* 0x0000000cff057219 */ /* 0x000fe40000011605 */
[----:B------:R-:W-:Y:S02]  /*1710*/  SHF.R.U32.HI R16, RZ, R7, R16 ;  /* 0x00000007ff107219 */ /* 0x000fe40000011610 */
[----:B------:R-:W-:Y:S01]  /*1720*/  SEL R5, R60, R5, !P1 ;  /* 0x000000053c057207 */ /* 0x000fe20004800000 */
[----:B--2---:R-:W-:Y:S01]  /*1730*/  IMAD.HI.U32 R15, R13, R2, RZ ;  /* 0x000000020d0f7227 */ /* 0x004fe200078e00ff */
[----:B------:R-:W-:-:S03]  /*1740*/  SEL R16, R9, R16, !P2 ;  /* 0x0000001009107207 */ /* 0x000fc60005000000 */
[----:B------:R-:W-:Y:S01]  /*1750*/  IMAD.HI.U32 R6, R14, R2, RZ ;  /* 0x000000020e067227 */ /* 0x000fe200078e00ff */
[----:B------:R-:W-:-:S04]  /*1760*/  @P0 SHF.R.U32.HI R13, RZ, R3, R15 ;  /* 0x00000003ff0d0219 */ /* 0x000fc8000001160f */
[----:B------:R-:W-:Y:S01]  /*1770*/  @P0 SHF.R.U32.HI R14, RZ, R3, R6 ;  /* 0x00000003ff0e0219 */ /* 0x000fe20000011606 */
[----:B------:R-:W-:-:S04]  /*1780*/  IMAD R13, R13, R11, RZ ;  /* 0x0000000b0d0d7224 */ /* 0x000fc800078e02ff */
[----:B------:R-:W-:Y:S01]  /*1790*/  IMAD R6, R14, R11, RZ ;  /* 0x0000000b0e067224 */ /* 0x000fe200078e02ff */
[----:B------:R-:W-:-:S04]  /*17a0*/  ISETP.GE.AND P1, PT, R5, R13, PT ;  /* 0x0000000d0500720c */ /* 0x000fc80003f26270 */
[----:B------:R-:W-:Y:S01]  /*17b0*/  ISETP.GE.OR P1, PT, R16, R6, P1 ;  /* 0x000000061000720c */ /* 0x000fe20000f26670 */
[----:B------:R-:W-:-:S05]  /*17c0*/  IMAD.HI.U32 R6, R5, R2, RZ ;  /* 0x0000000205067227 */ /* 0x000fca00078e00ff */
[----:B------:R-:W-:-:S04]  /*17d0*/  SHF.R.U32.HI R6, RZ, R3, R6 ;  /* 0x00000003ff067219 */ /* 0x000fc80000011606 */
[----:B------:R-:W-:-:S03]  /*17e0*/  SEL R6, R5, R6, !P0 ;  /* 0x0000000605067207 */ /* 0x000fc60004000000 */
[----:B------:R-:W-:Y:S01]  /*17f0*/  @!P1 IMAD.HI.U32 R7, R16, R2, RZ ;  /* 0x0000000210079227 */ /* 0x000fe200078e00ff */
[----:B------:R-:W-:-:S04]  /*1800*/  IADD3 R2, PT, PT, -R6, RZ, RZ ;  /* 0x000000ff06027210 */ /* 0x000fc80007ffe1ff */
[----:B------:R-:W-:Y:S01]  /*1810*/  @!P1 SHF.R.U32.HI R3, RZ, R3, R7 ;  /* 0x00000003ff039219 */ /* 0x000fe20000011607 */
[----:B------:R-:W-:Y:S01]  /*1820*/  IMAD R2, R11, R2, R5 ;  /* 0x000000020b027224 */ /* 0x000fe200078e0205 */
[----:B------:R-:W-:Y:S02]  /*1830*/  IADD3 R7, PT, PT, -R5, RZ, RZ ;  /* 0x000000ff05077210 */ /* 0x000fe40007ffe1ff */
[----:B------:R-:W-:-:S03]  /*1840*/  @!P1 SEL R3, R16, R3, !P0 ;  /* 0x0000000310039207 */ /* 0x000fc60004000000 */
[----:B------:R-:W-:Y:S02]  /*1850*/  IMAD R7, R4, R7, R60 ;  /* 0x0000000704077224 */ /* 0x000fe400078e023c */
[--C-:B------:R-:W-:Y:S02]  /*1860*/  @!P1 IMAD.IADD R6, R6, 0x1, -R3.reuse ;  /* 0x0000000106069824 */ /* 0x100fe400078e0a03 */
[----:B------:R-:W-:Y:S01]  /*1870*/  @!P1 IMAD R3, R2, R14, R3 ;  /* 0x0000000e02039224 */ /* 0x000fe200078e0203 */
[----:B------:R-:W-:Y:S01]  /*1880*/  IADD3 R2, PT, PT, -R16, RZ, RZ ;  /* 0x000000ff10027210 */ /* 0x000fe20007ffe1ff */
[----:B------:R-:W-:Y:S02]  /*1890*/  @!P1 IMAD R5, R6, R11, R16 ;  /* 0x0000000b06059224 */ /* 0x000fe400078e0210 */
[----:B------:R-:W-:Y:S02]  /*18a0*/  @!P1 IMAD.MOV.U32 R16, RZ, RZ, R3 ;  /* 0x000000ffff109224 */ /* 0x000fe400078e0003 */
[----:B------:R-:W-:-:S02]  /*18b0*/  IMAD R2, R59, R2, R9 ;  /* 0x000000023b027224 */ /* 0x000fc400078e0209 */
[----:B------:R-:W-:Y:S02]  /*18c0*/  IMAD R60, R5, R4, R7 ;  /* 0x00000004053c7224 */ /* 0x000fe400078e0207 */
[----:B------:R-:W-:Y:S02]  /*18d0*/  IMAD R59, R16, R59, R2 ;  /* 0x0000003b103b7224 */ /* 0x000fe400078e0202 */
.L_x_19:
[----:B------:R-:W-:Y:S05]  /*18e0*/  BRA.U UP3, `(.L_x_20) ;  /* 0x0000000103407547 */ /* 0x000fea000b800000 */
[----:B------:R-:W1:Y:S08]  /*18f0*/  LDC.64 R4, c[0x0][0xb10] ;  /* 0x0002c400ff047b82 */ /* 0x000e700000000a00 */
[----:B------:R-:W2:Y:S08]  /*1900*/  LDC.64 R2, c[0x0][0xb18] ;  /* 0x0002c600ff027b82 */ /* 0x000eb00000000a00 */
[----:B------:R-:W3:Y:S08]  /*1910*/  LDC R6, c[0x0][0xb20] ;  /* 0x0002c800ff067b82 */ /* 0x000ef00000000800 */
[----:B------:R-:W4:Y:S01]  /*1920*/  LDC R7, c[0x0][0xb0c] ;  /* 0x0002c300ff077b82 */ /* 0x000f220000000800 */
[----:B-1----:R-:W-:-:S05]  /*1930*/  IMAD.HI.U32 R4, R59, R4, RZ ;  /* 0x000000043b047227 */ /* 0x002fca00078e00ff */
[----:B------:R-:W-:Y:S01]  /*1940*/  SHF.R.U32.HI R4, RZ, R5, R4 ;  /* 0x00000005ff047219 */ /* 0x000fe20000011604 */
[----:B--2---:R-:W-:Y:S01]  /*1950*/  IMAD.HI.U32 R3, R60, R3, RZ ;  /* 0x000000033c037227 */ /* 0x004fe200078e00ff */
[----:B------:R-:W-:-:S04]  /*1960*/  ISETP.NE.AND P0, PT, R2, 0x1, PT ;  /* 0x000000010200780c */ /* 0x000fc80003f05270 */
[----:B---3--:R-:W-:-:S04]  /*1970*/  SHF.R.U32.HI R3, RZ, R6, R3 ;  /* 0x00000006ff037219 */ /* 0x008fc80000011603 */
[----:B------:R-:W-:Y:S02]  /*1980*/  SEL R3, R60, R3, !P0 ;  /* 0x000000033c037207 */ /* 0x000fe40004000000 */
[----:B----4-:R-:W-:-:S04]  /*1990*/  ISETP.NE.AND P1, PT, R7, 0x1, PT ;  /* 0x000000010700780c */ /* 0x010fc80003f25270 */
[----:B------:R-:W-:-:S05]  /*19a0*/  SEL R5, R59, R4, !P1 ;  /* 0x000000043b057207 */ /* 0x000fca0004800000 */
[----:B------:R-:W-:Y:S02]  /*19b0*/  IMAD.IADD R4, R3, 0x1, -R5 ;  /* 0x0000000103047824 */ /* 0x000fe400078e0a05 */
[----:B------:R-:W-:Y:S02]  /*19c0*/  IMAD.IADD R3, R5, 0x1, -R3 ;  /* 0x0000000105037824 */ /* 0x000fe400078e0a03 */
[----:B------:R-:W-:Y:S02]  /*19d0*/  IMAD R59, R4, R7, R59 ;  /* 0x00000007043b7224 */ /* 0x000fe400078e023b */
[----:B------:R-:W-:Y:S02]  /*19e0*/  IMAD R60, R3, R2, R60 ;  /* 0x00000002033c7224 */ /* 0x000fe400078e023c */
.L_x_20:
[----:B------:R-:W-:Y:S05]  /*19f0*/  BRA.U !UP1, `(.L_x_21) ;  /* 0x00000001090c7547 */ /* 0x000fea000b800000 */
[----:B------:R-:W-:Y:S01]  /*1a00*/  UCGABAR_WAIT ;  /* 0x0000000000007dc7 */ /* 0x000fe20008000000 */
[----:B------:R-:W-:Y:S01]  /*1a10*/  CCTL.IVALL ;  /* 0x00000000ff00798f */ /* 0x000fe20002000000 */
[----:B------:R-:W-:Y:S05]  /*1a20*/  BRA `(.L_x_22) ;  /* 0x0000000000047947 */ /* 0x000fea0003800000 */
.L_x_21:
[----:B------:R-:W-:Y:S06]  /*1a30*/  BAR.SYNC.DEFER_BLOCKING 0x0 ;  /* 0x0000000000007b1d */ /* 0x000fec0000010000 */
.L_x_22:
[----:B------:R-:W-:Y:S05]  /*1a40*/  BRA.U UP2, `(.L_x_23) ;  /* 0x0000002902547547 */ /* 0x000fea000b800000 */
[----:B------:R-:W1:Y:S01]  /*1a50*/  LDCU UR15, c[0x0][0x38c] ;  /* 0x00007180ff0f77ac */ /* 0x000e620008000800 */
[----:B------:R-:W2:Y:S01]  /*1a60*/  LDC R8, c[0x0][0x370] ;  /* 0x0000dc00ff087b82 */ /* 0x000ea20000000800 */
[C---:B------:R-:W-:Y:S01]  /*1a70*/  IMAD.SHL.U32 R17, R9.reuse, 0x10, RZ ;  /* 0x0000001009117824 */ /* 0x040fe200078e00ff */
[----:B------:R-:W-:Y:S01]  /*1a80*/  PLOP3.LUT P1, PT, PT, PT, UP5, 0x80, 0x8 ;  /* 0x000000000008781c */ /* 0x000fe20003f2f058 */
[----:B------:R-:W-:Y:S01]  /*1a90*/  UISETP.NE.AND UP1, UPT, UR10, URZ, UPT ;  /* 0x000000ff0a00728c */ /* 0x000fe2000bf25270 */
[----:B------:R-:W-:Y:S01]  /*1aa0*/  ISETP.NE.AND P4, PT, R10, RZ, P5 ;  /* 0x000000ff0a00720c */ /* 0x000fe20002f85270 */
[----:B------:R-:W-:Y:S01]  /*1ab0*/  IMAD.SHL.U32 R16, R9, 0x40, RZ ;  /* 0x0000004009107824 */ /* 0x000fe200078e00ff */
[----:B------:R-:W-:Y:S01]  /*1ac0*/  PLOP3.LUT P1, PT, P1, PT, PT, 0x8, 0x80 ;  /* 0x000000000080781c */ /* 0x000fe20000f2e170 */
[----:B------:R-:W-:Y:S01]  /*1ad0*/  IMAD.MOV.U32 R15, RZ, RZ, 0x1 ;  /* 0x00000001ff0f7424 */ /* 0x000fe200078e00ff */
[----:B------:R-:W3:Y:S01]  /*1ae0*/  LDC R0, c[0x0][0x374] ;  /* 0x0000dd00ff007b82 */ /* 0x000ee20000000800 */
[----:B------:R-:W-:Y:S01]  /*1af0*/  IMAD.MOV.U32 R14, RZ, RZ, RZ ;  /* 0x000000ffff0e7224 */ /* 0x000fe200078e00ff */
[----:B------:R-:W-:Y:S01]  /*1b00*/  CS2R R12, SRZ ;  /* 0x00000000000c7805 */ /* 0x000fe2000001ff00 */
[----:B------:R-:W-:Y:S01]  /*1b10*/  IMAD.MOV.U32 R11, RZ, RZ, 0x1 ;  /* 0x00000001ff0b7424 */ /* 0x000fe200078e00ff */
[----:B------:R-:W-:Y:S01]  /*1b20*/  LOP3.LUT R17, R17, 0x10, RZ, 0xc0, !PT ;  /* 0x0000001011117812 */ /* 0x000fe200078ec0ff */
[----:B------:R-:W4:Y:S01]  /*1b30*/  LDCU.64 UR24, c[0x0][0x348] ;  /* 0x00006900ff1877ac */ /* 0x000f220008000a00 */
[----:B-1----:R-:W-:-:S02]  /*1b40*/  UIADD3 UR4, UPT, UPT, UR15, 0x3f, URZ ;  /* 0x0000003f0f047890 */ /* 0x002fc4000fffe0ff */
[----:B------:R-:W-:Y:S02]  /*1b50*/  USEL UR7, UR7, 0x2, UP1 ;  /* 0x0000000207077887 */ /* 0x000fe40008800000 */
[----:B------:R-:W-:Y:S01]  /*1b60*/  USHF.R.S32.HI UR22, URZ, 0x1f, UR4 ;  /* 0x0000001fff167899 */ /* 0x000fe20008011404 */
[----:B------:R-:W-:-:S03]  /*1b70*/  UMOV UR13, URZ ;  /* 0x000000ff000d7c82 */ /* 0x000fc60008000000 */
[----:B------:R-:W-:Y:S02]  /*1b80*/  ULEA.HI UR22, UR22, UR4, URZ, 0x6 ;  /* 0x0000000416167291 */ /* 0x000fe4000f8f30ff */
[----:B------:R-:W-:Y:S02]  /*1b90*/  UIADD3 UR4, UPT, UPT, UR15, -0x1, URZ ;  /* 0xffffffff0f047890 */ /* 0x000fe4000fffe0ff */
[----:B------:R-:W-:Y:S02]  /*1ba0*/  USHF.R.S32.HI UR22, URZ, 0x6, UR22 ;  /* 0x00000006ff167899 */ /* 0x000fe40008011416 */
[----:B------:R-:W-:Y:S02]  /*1bb0*/  UISETP.GE.U32.AND UP2, UPT, UR4, -0x7f, UPT ;  /* 0xffffff810400788c */ /* 0x000fe4000bf46070 */
[----:B------:R-:W-:Y:S02]  /*1bc0*/  UISETP.LT.U32.AND UP0, UPT, UR22, 0x2c, UPT ;  /* 0x0000002c1600788c */ /* 0x000fe4000bf01070 */
[----:B------:R-:W-:-:S02]  /*1bd0*/  UIADD3 UR15, UPT, UPT, UR15, 0x7e, URZ ;  /* 0x0000007e0f0f7890 */ /* 0x000fc4000fffe0ff */
[----:B------:R-:W-:-:S04]  /*1be0*/  USEL UR21, UR22, 0x2c, UP0 ;  /* 0x0000002c16157887 */ /* 0x000fc80008000000 */
[----:B------:R-:W-:Y:S02]  /*1bf0*/  UIADD3 UR6, UPT, UPT, UR21, -0x1, URZ ;  /* 0xffffffff15067890 */ /* 0x000fe4000fffe0ff */
[----:B------:R-:W-:Y:S02]  /*1c00*/  @UP2 UIADD3 UR6, UPT, UPT, UR21, URZ, URZ ;  /* 0x000000ff15062290 */ /* 0x000fe4000fffe0ff */
[----:B------:R-:W-:Y:S02]  /*1c10*/  UIADD3 UR14, UPT, UPT, UR22, -UR21, URZ ;  /* 0x80000015160e7290 */ /* 0x000fe4000fffe0ff */
[----:B------:R-:W-:Y:S02]  /*1c20*/  UIADD3 UR5, UPT, UPT, UR6, 0x1, URZ ;  /* 0x0000000106057890 */ /* 0x000fe4000fffe0ff */
[----:B--2-4-:R-:W-:-:S12]  /*1c30*/  UIADD3 UR6, UPT, UPT, -UR6, URZ, URZ ;  /* 0x000000ff06067290 */ /* 0x014fd8000fffe1ff */
.L_x_43:
[----:B------:R-:W-:Y:S01]  /*1c40*/  UISETP.NE.AND UP0, UPT, UR37, URZ, UPT ;  /* 0x000000ff2500728c */ /* 0x000fe2000bf05270 */
[----:B------:R-:W1:Y:S08]  /*1c50*/  S2UR UR37, SR_CgaCtaId ;  /* 0x00000000002579c3 */ /* 0x000e700000008800 */
[----:B------:R-:W-:Y:S05]  /*1c60*/  BRA.U UP0, `(.L_x_24) ;  /* 0x0000000100347547 */ /* 0x000fea000b800000 */
[----:B------:R-:W2:Y:S01]  /*1c70*/  S2R R2, SR_CgaCtaId ;  /* 0x0000000000027919 */ /* 0x000ea20000008800 */
[----:B------:R-:W-:-:S04]  /*1c80*/  MOV R3, 0x400 ;  /* 0x0000040000037802 */ /* 0x000fc80000000f00 */
[----:B--2---:R-:W-:Y:S02]  /*1c90*/  LEA R2, R2, R3, 0x18 ;  /* 0x0000000302027211 */ /* 0x004fe400078ec0ff */
[----:B------:R-:W-:-:S03]  /*1ca0*/  SHF.L.U32 R3, R11, 0x1f, RZ ;  /* 0x0000001f0b037819 */ /* 0x000fc600000006ff */
[----:B------:R-:W-:-:S04]  /*1cb0*/  IMAD R2, R12, 0x8, R2 ;  /* 0x000000080c027824 */ /* 0x000fc800078e0202 */
[----:B------:R-:W2:Y:S02]  /*1cc0*/  SYNCS.PHASECHK.TRANS64.TRYWAIT P0, [R2+URZ+0x350], R3 ;  /* 0x00035003020075a7 */ /* 0x000ea400080011ff */
[----:B--2---:R-:W-:Y:S05]  /*1cd0*/  @!P0 BRA `(.L_x_25) ;  /* 0x0000006000848947 */ /* 0x004fea0003800000 */
.L_x_154:
[----:B------:R-:W-:Y:S01]  /*1ce0*/  VIADD R12, R12, 0x1 ;  /* 0x000000010c0c7836 */ /* 0x000fe20000000000 */
[----:B------:R2:W-:Y:S04]  /*1cf0*/  SYNCS.ARRIVE.TRANS64.A1T0 RZ, [R2+URZ+0x340], RZ ;  /* 0x000340ff02ff79a7 */ /* 0x0005e800081000ff */
[----:B------:R-:W-:-:S04]  /*1d00*/  ISETP.NE.AND P0, PT, R12, 0x2, PT ;  /* 0x000000020c00780c */ /* 0x000fc80003f05270 */
[----:B------:R-:W-:Y:S02]  /*1d10*/  SEL R12, R12, RZ, P0 ;  /* 0x000000ff0c0c7207 */ /* 0x000fe40000000000 */
[----:B--2---:R-:W-:-:S04]  /*1d20*/  SEL R2, RZ, 0x1, P0 ;  /* 0x00000001ff027807 */ /* 0x004fc80000000000 */
[----:B------:R-:W-:-:S07]  /*1d30*/  LOP3.LUT R11, R11, R2, RZ, 0x3c, !PT ;  /* 0x000000020b0b7212 */ /* 0x000fce00078e3cff */
.L_x_24:
[----:B------:R-:W-:Y:S01]  /*1d40*/  UMOV UR4, 0x400 ;  /* 0x0000040000047882 */ /* 0x000fe20000000000 */
[----:B------:R-:W-:Y:S01]  /*1d50*/  SHF.L.U32 R2, R15, 0x1f, RZ ;  /* 0x0000001f0f027819 */ /* 0x000fe200000006ff */
[----:B-1----:R-:W-:Y:S01]  /*1d60*/  ULEA UR4, UR37, UR4, 0x18 ;  /* 0x0000000425047291 */ /* 0x002fe2000f8ec0ff */
[----:B------:R-:W-:Y:S01]  /*1d70*/  R2UR UR35, R16 ;  /* 0x00000000102372ca */ /* 0x000fe200000e0000 */
[----:B------:R-:W-:Y:S01]  /*1d80*/  UISETP.GE.U32.AND UP0, UPT, UR15, 0x7f, UPT ;  /* 0x0000007f0f00788c */ /* 0x000fe2000bf06070 */
[----:B------:R-:W-:Y:S01]  /*1d90*/  R2UR UR11, R17 ;  /* 0x00000000110b72ca */ /* 0x000fe200000e0000 */
[----:B------:R-:W-:Y:S01]  /*1da0*/  ULEA UR8, UR13, UR4, 0x3 ;  /* 0x000000040d087291 */ /* 0x000fe2000f8e18ff */
[----:B------:R-:W-:-:S08]  /*1db0*/  UMOV UR23, URZ ;  /* 0x000000ff00177c82 */ /* 0x000fd00008000000 */
[----:B------:R1:W2:Y:S01]  /*1dc0*/  SYNCS.PHASECHK.TRANS64.TRYWAIT P0, [UR8+0x160], R2 ;  /* 0x00016002ff0075a7 */ /* 0x0002a20008001108 */
[----:B------:R-:W-:-:S13]  /*1dd0*/  R2UR UR8, R60 ;  /* 0x000000003c0872ca */ /* 0x000fda00000e0000 */
[----:B------:R-:W-:Y:S01]  /*1de0*/  ULEA UR11, UR8, UR11, 0x5 ;  /* 0x0000000b080b7291 */ /* 0x000fe2000f8e28ff */
[----:B-1----:R-:W-:-:S05]  /*1df0*/  LEA.HI R2, R59, R59, RZ, 0x1 ;  /* 0x0000003b3b027211 */ /* 0x002fca00078f08ff */
[----:B------:R-:W-:-:S05]  /*1e00*/  IMAD.SHL.U32 R2, R2, 0x40, RZ ;  /* 0x0000004002027824 */ /* 0x000fca00078e00ff */
[----:B------:R-:W-:-:S04]  /*1e10*/  LOP3.LUT R2, R2, 0xffffff80, RZ, 0xc0, !PT ;  /* 0xffffff8002027812 */ /* 0x000fc800078ec0ff */
[----:B------:R-:W-:-:S13]  /*1e20*/  R2UR UR9, R2 ;  /* 0x00000000020972ca */ /* 0x000fda00000e0000 */
[----:B------:R-:W-:Y:S01]  /*1e30*/  ULOP3.LUT UR35, UR9, 0x40, UR35, 0xf8, !UPT ;  /* 0x0000004009237892 */ /* 0x000fe2000f8ef823 */
[----:B------:R-:W-:Y:S11]  /*1e40*/  BRA.U !UP0, `(.L_x_26) ;  /* 0x0000000108c07547 */ /* 0x000ff6000b800000 */
[----:B------:R-:W-:Y:S01]  /*1e50*/  UMOV UR16, UR6 ;  /* 0x0000000600107c82 */ /* 0x000fe20008000000 */
[----:B------:R-:W-:Y:S01]  /*1e60*/  UMOV UR17, UR13 ;  /* 0x0000000d00117c82 */ /* 0x000fe20008000000 */
[----:B------:R-:W-:-:S05]  /*1e70*/  UMOV UR34, URZ ;  /* 0x000000ff00227c82 */ /* 0x000fca0008000000 */
.L_x_32:
[----:B------:R-:W-:Y:S01]  /*1e80*/  ULEA UR33, UR17, UR4, 0x3 ;  /* 0x0000000411217291 */ /* 0x000fe2000f8e18ff */
[----:B------:R-:W-:Y:S01]  /*1e90*/  @P5 MOV R3, 0x2800 ;  /* 0x0000280000035802 */ /* 0x000fe20000000f00 */
[----:B-12-4-:R-:W-:Y:S10]  /*1ea0*/  @P0 BRA `(.L_x_27) ;  /* 0x00000000000c0947 */ /* 0x016ff40003800000 */
[----:B------:R-:W-:-:S04]  /*1eb0*/  SHF.L.U32 R4, R15, 0x1f, RZ ;  /* 0x0000001f0f047819 */ /* 0x000fc800000006ff */
[----:B------:R-:W1:Y:S02]  /*1ec0*/  SYNCS.PHASECHK.TRANS64.TRYWAIT P0, [UR33+0x160], R4 ;  /* 0x00016004ff0075a7 */ /* 0x000e640008001121 */
[----:B-1----:R-:W-:Y:S05]  /*1ed0*/  @!P0 BRA `(.L_x_28) ;  /* 0x0000006000188947 */ /* 0x002fea0003800000 */
.L_x_27:
[----:B------:R2:W-:Y:S01]  /*1ee0*/  @P5 SYNCS.ARRIVE.TRANS64 RZ, [UR33], R3 ;  /* 0x00000003ffff59a7 */ /* 0x0005e20008000021 */
[----:B------:R-:W-:Y:S02]  /*1ef0*/  ULOP3.LUT UR8, UR7, 0x2, URZ, 0xfc, !UPT ;  /* 0x0000000207087892 */ /* 0x000fe4000f8efcff */
[----:B------:R-:W-:Y:S02]  /*1f00*/  UIADD3 UR16, UPT, UPT, UR16, 0x1, URZ ;  /* 0x0000000110107890 */ /* 0x000fe4000fffe0ff */
[----:B------:R-:W-:Y:S02]  /*1f10*/  UISETP.NE.AND UP0, UPT, UR8, 0x2, UPT ;  /* 0x000000020800788c */ /* 0x000fe4000bf05270 */
[----:B------:R-:W-:-:S07]  /*1f20*/  UISETP.NE.AND UP2, UPT, UR16, 0x1, UPT ;  /* 0x000000011000788c */ /* 0x000fce000bf45270 */
[----:B------:R-:W-:Y:S05]  /*1f30*/  BRA.U UP0, `(.L_x_29) ;  /* 0x0000000100047547 */ /* 0x000fea000b800000 */
[----:B------:R-:W-:Y:S05]  /*1f40*/  BPT.TRAP 0x1 ;  /* 0x000000040000795c */ /* 0x000fea0000300000 */
.L_x_29:
[----:B------:R-:W-:Y:S04]  /*1f50*/  BSSY.RECONVERGENT B0, `(.L_x_30) ;  /* 0x0000003000007945 */ /* 0x000fe80003800200 */
[----:B------:R-:W-:Y:S05]  /*1f60*/  @!P4 BRA `(.L_x_31) ;  /* 0x000000000004c947 */ /* 0x000fea0003800000 */
[----:B------:R-:W-:Y:S05]  /*1f70*/  BPT.TRAP 0x1 ;  /* 0x000000040000795c */ /* 0x000fea0000300000 */
.L_x_31:
[----:B------:R-:W-:Y:S05]  /*1f80*/  BSYNC.RECONVERGENT B0 ;  /* 0x0000000000007941 */ /* 0x000fea0003800200 */
.L_x_30:
[----:B------:R-:W-:Y:S02]  /*1f90*/  UIADD3 UR13, UPT, UPT, UR17, 0x1, URZ ;  /* 0x00000001110d7890 */ /* 0x000fe4000fffe0ff */
[----:B------:R-:W-:Y:S02]  /*1fa0*/  ULEA UR32, UR17, UR4, 0xc ;  /* 0x0000000411207291 */ /* 0x000fe4000f8e60ff */
[----:B------:R-:W-:Y:S02]  /*1fb0*/  UISETP.NE.AND UP0, UPT, UR13, 0x2c, UPT ;  /* 0x0000002c0d00788c */ /* 0x000fe4000bf05270 */
[----:B------:R-:W-:Y:S02]  /*1fc0*/  UIADD3 UR28, UP1, UPT, UR24, 0x80, URZ ;  /* 0x00000080181c7890 */ /* 0x000fe4000ff3e0ff */
[----:B------:R-:W-:Y:S02]  /*1fd0*/  USEL UR9, URZ, 0x1, UP0 ;  /* 0x00000001ff097887 */ /* 0x000fe40008000000 */
[----:B------:R-:W-:-:S02]  /*1fe0*/  USEL UR13, UR13, URZ, UP0 ;  /* 0x000000ff0d0d7287 */ /* 0x000fc40008000000 */
[----:B------:R-:W-:Y:S02]  /*1ff0*/  UIADD3 UR26, UP0, UPT, UR24, 0x180, URZ ;  /* 0x00000180181a7890 */ /* 0x000fe4000ff1e0ff */
[----:B------:R-:W-:Y:S01]  /*2000*/  ULEA UR8, UR13, UR4, 0x3 ;  /* 0x000000040d087291 */ /* 0x000fe2000f8e18ff */
[----:B------:R-:W-:Y:S01]  /*2010*/  LOP3.LUT R15, R15, UR9, RZ, 0x3c, !PT ;  /* 0x000000090f0f7c12 */ /* 0x000fe2000f8e3cff */
[----:B------:R-:W-:Y:S02]  /*2020*/  ULOP3.LUT UR33, UR33, 0xfefffff8, URZ, 0xc0, !UPT ;  /* 0xfefffff821217892 */ /* 0x000fe4000f8ec0ff */
[----:B------:R-:W-:Y:S01]  /*2030*/  UIADD3.X UR29, UPT, UPT, URZ, UR25, URZ, UP1, !UPT ;  /* 0x00000019ff1d7290 */ /* 0x000fe20008ffe4ff */
[----:B-1----:R-:W-:Y:S01]  /*2040*/  SHF.L.U32 R2, R15, 0x1f, RZ ;  /* 0x0000001f0f027819 */ /* 0x002fe200000006ff */
[----:B------:R-:W-:Y:S02]  /*2050*/  UIADD3 UR32, UPT, UPT, UR32, 0x1500, URZ ;  /* 0x0000150020207890 */ /* 0x000fe4000fffe0ff */
[----:B------:R-:W-:Y:S01]  /*2060*/  UIADD3.X UR27, UPT, UPT, URZ, UR25, URZ, UP0, !UPT ;  /* 0x00000019ff1b7290 */ /* 0x000fe200087fe4ff */
[----:B------:R1:W4:Y:S01]  /*2070*/  SYNCS.PHASECHK.TRANS64.TRYWAIT P0, [UR8+0x160], R2 ;  /* 0x00016002ff0075a7 */ /* 0x0003220008001108 */
[----:B------:R-:W-:Y:S01]  /*2080*/  ULEA UR8, UR17, UR4, 0xa ;  /* 0x0000000411087291 */ /* 0x000fe2000f8e50ff */
[----:B------:R-:W-:Y:S01]  /*2090*/  UMOV UR18, 0x0 ;  /* 0x0000000000127882 */ /* 0x000fe20000000000 */
[----:B------:R-:W-:-:S02]  /*20a0*/  UMOV UR19, 0x10000000 ;  /* 0x1000000000137882 */ /* 0x000fc40000000000 */
[----:B------:R-:W-:Y:S01]  /*20b0*/  UIADD3 UR8, UPT, UPT, UR8, 0x2d500, URZ ;  /* 0x0002d50008087890 */ /* 0x000fe2000fffe0ff */
[----:B------:R2:W-:Y:S01]  /*20c0*/  UTMALDG.3D.2CTA [UR32], [UR28], desc[UR18] ;  /* 0x000012201c0075b4 */ /* 0x0005e20008211000 */
[----:B------:R-:W-:Y:S01]  /*20d0*/  UMOV UR10, UR34 ;  /* 0x00000022000a7c82 */ /* 0x000fe20008000000 */
[----:B------:R-:W-:Y:S01]  /*20e0*/  UMOV UR12, UR36 ;  /* 0x00000024000c7c82 */ /* 0x000fe20008000000 */
[----:B------:R-:W-:Y:S01]  /*20f0*/  UMOV UR9, UR33 ;  /* 0x0000002100097c82 */ /* 0x000fe20008000000 */
[----:B------:R-:W-:Y:S01]  /*2100*/  UMOV UR23, UR5 ;  /* 0x0000000500177c82 */ /* 0x000fe20008000000 */
[----:B------:R-:W-:-:S03]  /*2110*/  UMOV UR17, UR13 ;  /* 0x0000000d00117c82 */ /* 0x000fc60008000000 */
[----:B------:R1:W-:Y:S01]  /*2120*/  UTMALDG.3D.2CTA [UR8], [UR26], desc[UR18] ;  /* 0x000012081a0075b4 */ /* 0x0003e20008211000 */
[----:B--2---:R-:W-:Y:S01]  /*2130*/  UIADD3 UR34, UPT, UPT, UR34, 0x40, URZ ;  /* 0x0000004022227890 */ /* 0x004fe2000fffe0ff */
[----:B------:R-:W-:Y:S11]  /*2140*/  BRA.U UP2, `(.L_x_32) ;  /* 0xfffffffd024c7547 */ /* 0x000ff6000b83ffff */
.L_x_26:
[----:B-1----:R-:W-:Y:S01]  /*2150*/  ULEA UR8, UR13, UR4, 0x3 ;  /* 0x000000040d087291 */ /* 0x002fe2000f8e18ff */
[----:B------:R-:W-:Y:S01]  /*2160*/  SHF.L.U32 R2, R15, 0x1f, RZ ;  /* 0x0000001f0f027819 */ /* 0x000fe200000006ff */
[----:B------:R-:W-:Y:S01]  /*2170*/  @!P1 SYNCS.ARRIVE.TRANS64.A1T0 RZ, [UR4+0x2d8], RZ ;  /* 0x0002d8ffffff99a7 */ /* 0x000fe20008100004 */
[----:B------:R-:W-:-:S06]  /*2180*/  UISETP.GT.AND UP0, UPT, UR22, UR21, UPT ;  /* 0x000000151600728c */ /* 0x000fcc000bf04270 */
[----:B--2-4-:R1:W2:Y:S03]  /*2190*/  SYNCS.PHASECHK.TRANS64.TRYWAIT P0, [UR8+0x160], R2 ;  /* 0x00016002ff0075a7 */ /* 0x0142a60008001108 */
[----:B------:R-:W-:Y:S05]  /*21a0*/  BRA.U !UP0, `(.L_x_33) ;  /* 0x0000000108c07547 */ /* 0x000fea000b800000 */
[----:B------:R-:W-:Y:S01]  /*21b0*/  UIADD3 UR26, UPT, UPT, UR14, UR23, URZ ;  /* 0x000000170e1a7290 */ /* 0x000fe2000fffe0ff */
[----:B------:R-:W-:-:S11]  /*21c0*/  UMOV UR27, UR13 ;  /* 0x0000000d001b7c82 */ /* 0x000fd60008000000 */
.L_x_39:
[----:B------:R-:W-:Y:S01]  /*21d0*/  ULEA UR17, UR27, UR4, 0x3 ;  /* 0x000000041b117291 */ /* 0x000fe2000f8e18ff */
[----:B--2---:R-:W-:Y:S01]  /*21e0*/  @P5 MOV R3, 0x2800 ;  /* 0x0000280000035802 */ /* 0x004fe20000000f00 */
[----:B-12---:R-:W-:Y:S10]  /*21f0*/  @P0 BRA `(.L_x_34) ;  /* 0x00000000000c0947 */ /* 0x006ff40003800000 */
[----:B------:R-:W-:-:S04]  /*2200*/  SHF.L.U32 R4, R15, 0x1f, RZ ;  /* 0x0000001f0f047819 */ /* 0x000fc800000006ff */
[----:B------:R-:W2:Y:S02]  /*2210*/  SYNCS.PHASECHK.TRANS64.TRYWAIT P0, [UR17+0x160], R4 ;  /* 0x00016004ff0075a7 */ /* 0x000ea40008001111 */
[----:B--2---:R-:W-:Y:S05]  /*2220*/  @!P0 BRA `(.L_x_35) ;  /* 0x0000005c005c8947 */ /* 0x004fea0003800000 */
.L_x_34:
[----:B------:R2:W-:Y:S01]  /*2230*/  @P5 SYNCS.ARRIVE.TRANS64 RZ, [UR17], R3 ;  /* 0x00000003ffff59a7 */ /* 0x0005e20008000011 */
[----:B------:R-:W-:-:S04]  /*2240*/  ULOP3.LUT UR8, UR7, 0x2, URZ, 0xfc, !UPT ;  /* 0x0000000207087892 */ /* 0x000fc8000f8efcff */
[----:B------:R-:W-:-:S09]  /*2250*/  UISETP.NE.AND UP0, UPT, UR8, 0x2, UPT ;  /* 0x000000020800788c */ /* 0x000fd2000bf05270 */
[----:B------:R-:W-:Y:S05]  /*2260*/  BRA.U UP0, `(.L_x_36) ;  /* 0x0000000100047547 */ /* 0x000fea000b800000 */
[----:B------:R-:W-:Y:S05]  /*2270*/  BPT.TRAP 0x1 ;  /* 0x000000040000795c */ /* 0x000fea0000300000 */
.L_x_36:
[----:B------:R-:W-:Y:S04]  /*2280*/  BSSY.RECONVERGENT B0, `(.L_x_37) ;  /* 0x0000003000007945 */ /* 0x000fe80003800200 */
[----:B------:R-:W-:Y:S05]  /*2290*/  @!P4 BRA `(.L_x_38) ;  /* 0x000000000004c947 */ /* 0x000fea0003800000 */
[----:B------:R-:W-:Y:S05]  /*22a0*/  BPT.TRAP 0x1 ;  /* 0x000000040000795c */ /* 0x000fea0000300000 */
.L_x_38:
[----:B------:R-:W-:Y:S05]  /*22b0*/  BSYNC.RECONVERGENT B0 ;  /* 0x0000000000007941 */ /* 0x000fea0003800200 */
.L_x_37:
        /* <DEDUP_REMOVED lines=9> */
[----:B------:R-:W-:Y:S02]  /*2350*/  USHF.L.U32 UR18, UR23, 0x6, URZ ;  /* 0x0000000617127899 */ /* 0x000fe400080006ff */
[----:B------:R-:W-:Y:S01]  /*2360*/  ULOP3.LUT UR17, UR17, 0xfefffff8, URZ, 0xc0, !UPT ;  /* 0xfefffff811117892 */ /* 0x000fe2000f8ec0ff */
[----:B-1----:R-:W-:Y:S01]  /*2370*/  SHF.L.U32 R2, R15, 0x1f, RZ ;  /* 0x0000001f0f027819 */ /* 0x002fe200000006ff */
[----:B------:R-:W-:Y:S02]  /*2380*/  UIADD3 UR16, UPT, UPT, UR16, 0x1500, URZ ;  /* 0x0000150010107890 */ /* 0x000fe4000fffe0ff */
[----:B------:R-:W-:Y:S01]  /*2390*/  UIADD3.X UR33, UPT, UPT, URZ, UR25, URZ, UP1, !UPT ;  /* 0x00000019ff217290 */ /* 0x000fe20008ffe4ff */
[----:B------:R4:W1:Y:S01]  /*23a0*/  SYNCS.PHASECHK.TRANS64.TRYWAIT P0, [UR8+0x160], R2 ;  /* 0x00016002ff0075a7 */ /* 0x0008620008001108 */
[----:B------:R-:W-:-:S02]  /*23b0*/  ULEA UR8, UR27, UR4, 0xa ;  /* 0x000000041b087291 */ /* 0x000fc4000f8e50ff */
[----:B------:R-:W-:Y:S02]  /*23c0*/  UIADD3.X UR31, UPT, UPT, URZ, UR25, URZ, UP0, !UPT ;  /* 0x00000019ff1f7290 */ /* 0x000fe400087fe4ff */
[----:B------:R-:W-:Y:S01]  /*23d0*/  UIADD3 UR8, UPT, UPT, UR8, 0x2d500, URZ ;  /* 0x0002d50008087890 */ /* 0x000fe2000fffe0ff */
[----:B------:R-:W-:Y:S01]  /*23e0*/  UMOV UR28, 0x0 ;  /* 0x00000000001c7882 */ /* 0x000fe20000000000 */
[----:B------:R-:W-:Y:S01]  /*23f0*/  UMOV UR29, 0x10000000 ;  /* 0x10000000001d7882 */ /* 0x000fe20000000000 */
[----:B------:R-:W-:Y:S01]  /*2400*/  UMOV UR19, UR35 ;  /* 0x0000002300137c82 */ /* 0x000fe20008000000 */
[----:B------:R-:W-:Y:S01]  /*2410*/  UMOV UR20, UR36 ;  /* 0x0000002400147c82 */ /* 0x000fe20008000000 */
[----:B------:R-:W-:Y:S01]  /*2420*/  UMOV UR12, UR36 ;  /* 0x00000024000c7c82 */ /* 0x000fe20008000000 */
[----:B------:R-:W-:Y:S01]  /*2430*/  UMOV UR9, UR17 ;  /* 0x0000001100097c82 */ /* 0x000fe20008000000 */
[----:B------:R-:W-:Y:S01]  /*2440*/  UMOV UR10, UR18 ;  /* 0x00000012000a7c82 */ /* 0x000fe20008000000 */
[----:B------:R4:W-:Y:S01]  /*2450*/  UTMALDG.3D.2CTA [UR16], [UR32], desc[UR28] ;  /* 0x00001c10200075b4 */ /* 0x0009e20008211000 */
[----:B------:R-:W-:Y:S01]  /*2460*/  UIADD3 UR23, UPT, UPT, UR23, 0x1, URZ ;  /* 0x0000000117177890 */ /* 0x000fe2000fffe0ff */
[----:B------:R-:W-:-:S03]  /*2470*/  UMOV UR27, UR13 ;  /* 0x0000000d001b7c82 */ /* 0x000fc60008000000 */
[----:B------:R-:W-:Y:S01]  /*2480*/  UISETP.NE.AND UP0, UPT, UR23, UR26, UPT ;  /* 0x0000001a1700728c */ /* 0x000fe2000bf05270 */
[----:B------:R4:W-:Y:S08]  /*2490*/  UTMALDG.3D.2CTA [UR8], [UR30], desc[UR28] ;  /* 0x00001c081e0075b4 */ /* 0x0009f00008211000 */
[----:B----4-:R-:W-:Y:S05]  /*24a0*/  BRA.U UP0, `(.L_x_39) ;  /* 0xfffffffd00487547 */ /* 0x010fea000b83ffff */
.L_x_33:
[C---:B-1----:R-:W-:Y:S01]  /*24b0*/  LEA R2, R14.reuse, UR4, 0x3 ;  /* 0x000000040e027c11 */ /* 0x042fe2000f8e18ff */
[----:B------:R-:W-:Y:S01]  /*24c0*/  NOP ;  /* 0x0000000000007918 */ /* 0x000fe20000000000 */
[----:B--2---:R-:W-:Y:S02]  /*24d0*/  SHF.L.U32 R3, R13, 0x1f, RZ ;  /* 0x0000001f0d037819 */ /* 0x004fe400000006ff */
[----:B------:R-:W-:Y:S02]  /*24e0*/  LEA R4, R14, UR4, 0x4 ;  /* 0x000000040e047c11 */ /* 0x000fe4000f8e20ff */
[----:B------:R-:W1:Y:S02]  /*24f0*/  SYNCS.PHASECHK.TRANS64.TRYWAIT P0, [R2+URZ+0x2e0], R3 ;  /* 0x0002e003020075a7 */ /* 0x000e6400080011ff */
[----:B-1----:R-:W-:Y:S05]  /*2500*/  @!P0 BRA `(.L_x_40) ;  /* 0x0000005800bc8947 */ /* 0x002fea0003800000 */
.L_x_157:
[----:B------:R-:W2:Y:S01]  /*2510*/  LDS.128 R4, [R4+0x370] ;  /* 0x0003700004047984 */ /* 0x000ea20000000c00 */
[----:B------:R-:W-:Y:S01]  /*2520*/  ISETP.GE.AND P0, PT, R26, 0x1, PT ;  /* 0x000000011a00780c */ /* 0x000fe20003f06270 */
[----:B-1----:R-:W-:Y:S01]  /*2530*/  VIADD R2, R2, 0x2f0 ;  /* 0x000002f002027836 */ /* 0x002fe20000000000 */
[----:B------:R-:W-:Y:S01]  /*2540*/  @!PT LDS RZ, [RZ] ;  /* 0x00000000fffff984 */ /* 0x000fe20000000800 */
[----:B------:R-:W-:Y:S01]  /*2550*/  @!PT LDS RZ, [RZ] ;  /* 0x00000000fffff984 */ /* 0x000fe20000000800 */
[----:B------:R-:W-:Y:S01]  /*2560*/  @!PT LDS RZ, [RZ] ;  /* 0x00000000fffff984 */ /* 0x000fe20000000800 */
[----:B------:R-:W-:Y:S01]  /*2570*/  @!PT LDS RZ, [RZ] ;  /* 0x00000000fffff984 */ /* 0x000fe20000000800 */
[----:B------:R1:W-:Y:S06]  /*2580*/  MEMBAR.ALL.CTA ;  /* 0x0000000000007992 */ /* 0x0003ec0000008000 */
[----:B-1----:R-:W1:Y:S01]  /*2590*/  FENCE.VIEW.ASYNC.S ;  /* 0x00000000000073c6 */ /* 0x002e620000000000 */
[----:B------:R-:W-:-:S04]  /*25a0*/  PRMT R2, RZ, 0x654, R2 ;  /* 0x00000654ff027816 */ /* 0x000fc80000000002 */
[----:B-1----:R1:W-:Y:S01]  /*25b0*/  SYNCS.ARRIVE.TRANS64.RED.A1T0 RZ, [R2+URZ], RZ ;  /* 0x000000ff02ff79a7 */ /* 0x0023e200081004ff */
[----:B--2---:R-:W-:-:S13]  /*25c0*/  LOP3.LUT P2, RZ, R6, 0x1, RZ, 0xc0, !PT ;  /* 0x0000000106ff7812 */ /* 0x004fda000784c0ff */
[----:B------:R-:W-:Y:S01]  /*25d0*/  @P2 SHF.R.U32.HI R3, RZ, 0x10, R5 ;  /* 0x00000010ff032819 */ /* 0x000fe20000011605 */
[----:B------:R-:W-:Y:S01]  /*25e0*/  VOTEU.ANY UP0, P2 ;  /* 0x0000000000ff7886 */ /* 0x000fe20001000100 */
[----:B------:R-:W-:Y:S02]  /*25f0*/  @P2 MOV R10, R4 ;  /* 0x00000004000a2202 */ /* 0x000fe40000000f00 */
[----:B------:R-:W-:Y:S02]  /*2600*/  @P2 R2UR.BROADCAST UR8, R3 ;  /* 0x00000000030822ca */ /* 0x000fe400008e0000 */
[----:B------:R-:W-:-:S11]  /*2610*/  @P2 LOP3.LUT R9, R5, 0xffff, RZ, 0xc0, !PT ;  /* 0x0000ffff05092812 */ /* 0x000fd600078ec0ff */
[----:B------:R-:W-:Y:S01]  /*2620*/  @UP0 UMOV UR36, UR8 ;  /* 0x0000000800240c82 */ /* 0x000fe20008000000 */
[----:B-1----:R-:W-:Y:S05]  /*2630*/  @!P0 BRA `(.L_x_41) ;  /* 0x0000000000b88947 */ /* 0x002fea0003800000 */
[----:B------:R-:W3:Y:S01]  /*2640*/  LDC.64 R4, c[0x0][0xb18] ;  /* 0x0002c600ff047b82 */ /* 0x000ee20000000a00 */
[----:B------:R-:W-:-:S07]  /*2650*/  ISETP.NE.AND P3, PT, R26, 0x1, PT ;  /* 0x000000011a00780c */ /* 0x000fce0003f65270 */
[----:B------:R-:W1:Y:S08]  /*2660*/  LDC.64 R6, c[0x0][0xb10] ;  /* 0x0002c400ff067b82 */ /* 0x000e700000000a00 */
[----:B------:R-:W2:Y:S08]  /*2670*/  LDC R18, c[0x0][0xb20] ;  /* 0x0002c800ff127b82 */ /* 0x000eb00000000800 */
[----:B------:R-:W4:Y:S01]  /*2680*/  LDC R19, c[0x0][0xb0c] ;  /* 0x0002c300ff137b82 */ /* 0x000f220000000800 */
[----:B---3--:R-:W-:Y:S01]  /*2690*/  IMAD.HI.U32 R21, R0, R5, RZ ;  /* 0x0000000500157227 */ /* 0x008fe200078e00ff */
[----:B------:R-:W-:-:S03]  /*26a0*/  ISETP.NE.AND P0, PT, R4, 0x1, PT ;  /* 0x000000010400780c */ /* 0x000fc60003f05270 */
[----:B------:R-:W-:-:S03]  /*26b0*/  IMAD.HI.U32 R5, R9, R5, RZ ;  /* 0x0000000509057227 */ /* 0x000fc600078e00ff */
[----:B------:R-:W3:Y:S01]  /*26c0*/  LDC.64 R2, c[0x0][0xb28] ;  /* 0x0002ca00ff027b82 */ /* 0x000ee20000000a00 */
[----:B-1----:R-:W-:-:S04]  /*26d0*/  IMAD.HI.U32 R22, R8, R6, RZ ;  /* 0x0000000608167227 */ /* 0x002fc800078e00ff */
[----:B------:R-:W-:Y:S01]  /*26e0*/  IMAD.HI.U32 R23, R10, R6, RZ ;  /* 0x000000060a177227 */ /* 0x000fe200078e00ff */
[----:B------:R-:W-:Y:S02]  /*26f0*/  SHF.R.U32.HI R22, RZ, R7, R22 ;  /* 0x00000007ff167219 */ /* 0x000fe40000011616 */
[-C--:B--2---:R-:W-:Y:S02]  /*2700*/  SHF.R.U32.HI R21, RZ, R18.reuse, R21 ;  /* 0x00000012ff157219 */ /* 0x084fe40000011615 */
[----:B------:R-:W-:Y:S02]  /*2710*/  SHF.R.U32.HI R5, RZ, R18, R5 ;  /* 0x00000012ff057219 */ /* 0x000fe40000011605 */
[----:B------:R-:W-:Y:S02]  /*2720*/  SEL R21, R0, R21, !P0 ;  /* 0x0000001500157207 */ /* 0x000fe40004000000 */
[----:B------:R-:W-:Y:S02]  /*2730*/  SHF.R.U32.HI R23, RZ, R7, R23 ;  /* 0x00000007ff177219 */ /* 0x000fe40000011617 */
[----:B----4-:R-:W-:-:S02]  /*2740*/  ISETP.NE.AND P1, PT, R19, 0x1, PT ;  /* 0x000000011300780c */ /* 0x010fc40003f25270 */
[----:B------:R-:W-:Y:S02]  /*2750*/  SEL R5, R9, R5, !P0 ;  /* 0x0000000509057207 */ /* 0x000fe40004000000 */
[----:B------:R-:W-:Y:S02]  /*2760*/  SEL R22, R8, R22, !P1 ;  /* 0x0000001608167207 */ /* 0x000fe40004800000 */
[----:B------:R-:W-:Y:S01]  /*2770*/  SEL R23, R10, R23, !P1 ;  /* 0x000000170a177207 */ /* 0x000fe20004800000 */
[----:B---3--:R-:W-:-:S04]  /*2780*/  IMAD.HI.U32 R20, R21, R2, RZ ;  /* 0x0000000215147227 */ /* 0x008fc800078e00ff */
        /* <DEDUP_REMOVED lines=10> */
[----:B------:R-:W-:-:S04]  /*2830*/  @!P0 IMAD.HI.U32 R7, R23, R2, RZ ;  /* 0x0000000217078227 */ /* 0x000fc800078e00ff */
[----:B------:R-:W-:Y:S01]  /*2840*/  IMAD.MOV R2, RZ, RZ, -R6 ;  /* 0x000000ffff027224 */ /* 0x000fe200078e0a06 */
[----:B------:R-:W-:Y:S02]  /*2850*/  @!P0 SHF.R.U32.HI R3, RZ, R3, R7 ;  /* 0x00000003ff038219 */ /* 0x000fe40000011607 */
[----:B------:R-:W-:Y:S01]  /*2860*/  IADD3 R7, PT, PT, -R5, RZ, RZ ;  /* 0x000000ff05077210 */ /* 0x000fe20007ffe1ff */
[----:B------:R-:W-:Y:S01]  /*2870*/  IMAD R2, R26, R2, R5 ;  /* 0x000000021a027224 */ /* 0x000fe200078e0205 */
        /* <DEDUP_REMOVED lines=10> */
.L_x_41:
[----:B------:R-:W1:Y:S02]  /*2920*/  LDCU UR8, c[0x0][0xb30] ;  /* 0x00016600ff0877ac */ /* 0x000e640008000800 */
[----:B-1----:R-:W-:-:S09]  /*2930*/  UISETP.NE.AND UP0, UPT, UR8, 0x1, UPT ;  /* 0x000000010800788c */ /* 0x002fd2000bf05270 */
[----:B------:R-:W-:Y:S05]  /*2940*/  BRA.U UP0, `(.L_x_42) ;  /* 0x0000000100407547 */ /* 0x000fea000b800000 */
[----:B------:R-:W1:Y:S08]  /*2950*/  LDC.64 R4, c[0x0][0xb10] ;  /* 0x0002c400ff047b82 */ /* 0x000e700000000a00 */
[----:B------:R-:W2:Y:S08]  /*2960*/  LDC.64 R2, c[0x0][0xb18] ;  /* 0x0002c600ff027b82 */ /* 0x000eb00000000a00 */
[----:B------:R-:W4:Y:S08]  /*2970*/  LDC R6, c[0x0][0xb20] ;  /* 0x0002c800ff067b82 */ /* 0x000f300000000800 */
[----:B------:R-:W3:Y:S01]  /*2980*/  LDC R7, c[0x0][0xb0c] ;  /* 0x0002c300ff077b82 */ /* 0x000ee20000000800 */
[----:B-1----:R-:W-:-:S05]  /*2990*/  IMAD.HI.U32 R4, R10, R4, RZ ;  /* 0x000000040a047227 */ /* 0x002fca00078e00ff */
[----:B------:R-:W-:Y:S01]  /*29a0*/  SHF.R.U32.HI R4, RZ, R5, R4 ;  /* 0x00000005ff047219 */ /* 0x000fe20000011604 */
[----:B--2---:R-:W-:Y:S01]  /*29b0*/  IMAD.HI.U32 R3, R9, R3, RZ ;  /* 0x0000000309037227 */ /* 0x004fe200078e00ff */
[----:B------:R-:W-:-:S04]  /*29c0*/  ISETP.NE.AND P0, PT, R2, 0x1, PT ;  /* 0x000000010200780c */ /* 0x000fc80003f05270 */
[----:B----4-:R-:W-:-:S04]  /*29d0*/  SHF.R.U32.HI R3, RZ, R6, R3 ;  /* 0x00000006ff037219 */ /* 0x010fc80000011603 */
[----:B------:R-:W-:Y:S02]  /*29e0*/  SEL R3, R9, R3, !P0 ;  /* 0x0000000309037207 */ /* 0x000fe40004000000 */
[----:B---3--:R-:W-:-:S04]  /*29f0*/  ISETP.NE.AND P1, PT, R7, 0x1, PT ;  /* 0x000000010700780c */ /* 0x008fc80003f25270 */
[----:B------:R-:W-:-:S05]  /*2a00*/  SEL R4, R10, R4, !P1 ;  /* 0x000000040a047207 */ /* 0x000fca0004800000 */
[----:B------:R-:W-:Y:S02]  /*2a10*/  IMAD.IADD R5, R3, 0x1, -R4 ;  /* 0x0000000103057824 */ /* 0x000fe400078e0a04 */
[----:B------:R-:W-:Y:S02]  /*2a20*/  IMAD.IADD R3, R4, 0x1, -R3 ;  /* 0x0000000104037824 */ /* 0x000fe400078e0a03 */
[----:B------:R-:W-:Y:S02]  /*2a30*/  IMAD R10, R5, R7, R10 ;  /* 0x00000007050a7224 */ /* 0x000fe400078e020a */
[----:B------:R-:W-:-:S07]  /*2a40*/  IMAD R9, R3, R2, R9 ;  /* 0x0000000203097224 */ /* 0x000fce00078e0209 */
.L_x_42:
[----:B------:R-:W-:Y:S01]  /*2a50*/  VIADD R14, R14, 0x1 ;  /* 0x000000010e0e7836 */ /* 0x000fe20000000000 */
[----:B------:R-:W-:Y:S01]  /*2a60*/  PLOP3.LUT P1, PT, PT, PT, PT, 0x80, 0x8 ;  /* 0x000000000008781c */ /* 0x000fe20003f2f070 */
[----:B------:R-:W-:Y:S02]  /*2a70*/  IMAD.IADD R59, R10, 0x1, R58 ;  /* 0x000000010a3b7824 */ /* 0x000fe400078e023a */
[----:B------:R-:W-:Y:S01]  /*2a80*/  IMAD.IADD R60, R9, 0x1, R47 ;  /* 0x00000001093c7824 */ /* 0x000fe200078e022f */
[----:B------:R-:W-:-:S04]  /*2a90*/  ISETP.NE.AND P0, PT, R14, 0x2, PT ;  /* 0x000000020e00780c */ /* 0x000fc80003f05270 */
[----:B------:R-:W-:Y:S02]  /*2aa0*/  SEL R2, RZ, 0x1, P0 ;  /* 0x00000001ff027807 */ /* 0x000fe40000000000 */
[----:B------:R-:W-:Y:S02]  /*2ab0*/  SEL R14, R14, RZ, P0 ;  /* 0x000000ff0e0e7207 */ /* 0x000fe40000000000 */
[----:B------:R-:W-:Y:S01]  /*2ac0*/  LOP3.LUT R13, R13, R2, RZ, 0x3c, !PT ;  /* 0x000000020d0d7212 */ /* 0x000fe200078e3cff */
[----:B------:R-:W-:Y:S06]  /*2ad0*/  @P2 BRA `(.L_x_43) ;  /* 0xfffffff000582947 */ /* 0x000fec000383ffff */
[----:B------:R-:W-:Y:S01]  /*2ae0*/  UIADD3 UR4, UPT, UPT, UR4, 0x160, URZ ;  /* 0x0000016004047890 */ /* 0x000fe2000fffe0ff */
[----:B------:R-:W-:-:S03]  /*2af0*/  SHF.L.U32 R2, R15, 0x1f, RZ ;  /* 0x0000001f0f027819 */ /* 0x000fc600000006ff */
[----:B------:R-:W-:-:S09]  /*2b00*/  ULEA UR5, UR13, UR4, 0x3 ;  /* 0x000000040d057291 */ /* 0x000fd2000f8e18ff */
[----:B------:R-:W1:Y:S02]  /*2b10*/  SYNCS.PHASECHK.TRANS64.TRYWAIT P0, [UR5], R2 ;  /* 0x00000002ff0075a7 */ /* 0x000e640008001105 */
[----:B-1----:R-:W-:Y:S05]  /*2b20*/  @!P0 BRA `(.L_x_44) ;  /* 0x0000005400488947 */ /* 0x002fea0003800000 */
.L_x_159:
[----:B------:R-:W-:-:S04]  /*2b30*/  UIADD3 UR6, UPT, UPT, UR13, 0x1, URZ ;  /* 0x000000010d067890 */ /* 0x000fc8000fffe0ff */
[----:B------:R-:W-:-:S04]  /*2b40*/  UISETP.NE.AND UP0, UPT, UR6, 0x2c, UPT ;  /* 0x0000002c0600788c */ /* 0x000fc8000bf05270 */
[----:B------:R-:W-:Y:S02]  /*2b50*/  USEL UR7, URZ, 0x1, UP0 ;  /* 0x00000001ff077887 */ /* 0x000fe40008000000 */
[----:B------:R-:W-:-:S04]  /*2b60*/  USEL UR6, UR6, URZ, UP0 ;  /* 0x000000ff06067287 */ /* 0x000fc80008000000 */
[----:B------:R-:W-:Y:S01]  /*2b70*/  ULEA UR5, UR6, UR4, 0x3 ;  /* 0x0000000406057291 */ /* 0x000fe2000f8e18ff */
[----:B-1----:R-:W-:-:S04]  /*2b80*/  LOP3.LUT R2, R15, UR7, RZ, 0x3c, !PT ;  /* 0x000000070f027c12 */ /* 0x002fc8000f8e3cff */
[----:B------:R-:W-:-:S04]  /*2b90*/  SHF.L.U32 R3, R2, 0x1f, RZ ;  /* 0x0000001f02037819 */ /* 0x000fc800000006ff */
[----:B------:R-:W1:Y:S02]  /*2ba0*/  SYNCS.PHASECHK.TRANS64.TRYWAIT P0, [UR5], R3 ;  /* 0x00000003ff0075a7 */ /* 0x000e640008001105 */
[----:B-1----:R-:W-:Y:S05]  /*2bb0*/  @!P0 BRA `(.L_x_45) ;  /* 0x00000054003c8947 */ /* 0x002fea0003800000 */
.L_x_161:
[----:B------:R-:W-:-:S04]  /*2bc0*/  UIADD3 UR6, UPT, UPT, UR6, 0x1, URZ ;  /* 0x0000000106067890 */ /* 0x000fc8000fffe0ff */
[----:B------:R-:W-:-:S04]  /*2bd0*/  UISETP.NE.AND UP0, UPT, UR6, 0x2c, UPT ;  /* 0x0000002c0600788c */ /* 0x000fc8000bf05270 */
[----:B------:R-:W-:Y:S02]  /*2be0*/  USEL UR7, URZ, 0x1, UP0 ;  /* 0x00000001ff077887 */ /* 0x000fe40008000000 */
[----:B------:R-:W-:-:S04]  /*2bf0*/  USEL UR6, UR6, URZ, UP0 ;  /* 0x000000ff06067287 */ /* 0x000fc80008000000 */
[----:B------:R-:W-:Y:S01]  /*2c00*/  ULEA UR5, UR6, UR4, 0x3 ;  /* 0x0000000406057291 */ /* 0x000fe2000f8e18ff */
[----:B------:R-:W-:-:S04]  /*2c10*/  LOP3.LUT R2, R2, UR7, RZ, 0x3c, !PT ;  /* 0x0000000702027c12 */ /* 0x000fc8000f8e3cff */
[----:B-1----:R-:W-:-:S04]  /*2c20*/  SHF.L.U32 R3, R2, 0x1f, RZ ;  /* 0x0000001f02037819 */ /* 0x002fc800000006ff */
[----:B------:R-:W1:Y:S02]  /*2c30*/  SYNCS.PHASECHK.TRANS64.TRYWAIT P0, [UR5], R3 ;  /* 0x00000003ff0075a7 */ /* 0x000e640008001105 */
[----:B-1----:R-:W-:Y:S05]  /*2c40*/  @!P0 BRA `(.L_x_46) ;  /* 0x0000005400308947 */ /* 0x002fea0003800000 */
.L_x_163:
        /* <DEDUP_REMOVED lines=9> */
.L_x_165:
        /* <DEDUP_REMOVED lines=9> */
.L_x_167:
        /* <DEDUP_REMOVED lines=9> */
.L_x_169:
        /* <DEDUP_REMOVED lines=9> */
.L_x_171:
        /* <DEDUP_REMOVED lines=9> */
.L_x_173:
        /* <DEDUP_REMOVED lines=9> */
.L_x_175:
        /* <DEDUP_REMOVED lines=9> */
.L_x_177:
        /* <DEDUP_REMOVED lines=9> */
.L_x_179:
        /* <DEDUP_REMOVED lines=9> */
.L_x_181:
        /* <DEDUP_REMOVED lines=9> */
.L_x_183:
        /* <DEDUP_REMOVED lines=9> */
.L_x_185:
        /* <DEDUP_REMOVED lines=9> */
.L_x_187:
        /* <DEDUP_REMOVED lines=9> */
.L_x_189:
        /* <DEDUP_REMOVED lines=9> */
.L_x_191:
        /* <DEDUP_REMOVED lines=9> */
.L_x_193:
        /* <DEDUP_REMOVED lines=9> */
.L_x_195:
        /* <DEDUP_REMOVED lines=9> */
.L_x_197:
        /* <DEDUP_REMOVED lines=9> */
.L_x_199:
        /* <DEDUP_REMOVED lines=9> */
.L_x_201:
        /* <DEDUP_REMOVED lines=9> */
.L_x_203:
        /* <DEDUP_REMOVED lines=9> */
.L_x_205:
        /* <DEDUP_REMOVED lines=9> */
.L_x_207:
        /* <DEDUP_REMOVED lines=9> */
.L_x_209:
        /* <DEDUP_REMOVED lines=9> */
.L_x_211:
        /* <DEDUP_REMOVED lines=9> */
.L_x_213:
        /* <DEDUP_REMOVED lines=9> */
.L_x_215:
        /* <DEDUP_REMOVED lines=9> */
.L_x_217:
        /* <DEDUP_REMOVED lines=9> */
.L_x_219:
        /* <DEDUP_REMOVED lines=9> */
.L_x_221:
        /* <DEDUP_REMOVED lines=9> */
.L_x_223:
        /* <DEDUP_REMOVED lines=9> */
.L_x_225:
        /* <DEDUP_REMOVED lines=9> */
.L_x_227:
        /* <DEDUP_REMOVED lines=9> */
.L_x_229:
        /* <DEDUP_REMOVED lines=9> */
.L_x_231:
        /* <DEDUP_REMOVED lines=9> */
.L_x_233:
        /* <DEDUP_REMOVED lines=9> */
.L_x_235:
        /* <DEDUP_REMOVED lines=9> */
.L_x_237:
        /* <DEDUP_REMOVED lines=9> */
.L_x_239:
        /* <DEDUP_REMOVED lines=9> */
.L_x_241:
        /* <DEDUP_REMOVED lines=9> */
.L_x_243:
[----:B------:R-:W-:-:S04]  /*42d0*/  UIADD3 UR6, UPT, UPT, UR6, 0x1, URZ ;  /* 0x0000000106067890 */ /* 0x000fc8000fffe0ff */
[----:B------:R-:W-:-:S04]  /*42e0*/  UISETP.NE.AND UP0, UPT, UR6, 0x2c, UPT ;  /* 0x0000002c0600788c */ /* 0x000fc8000bf05270 */
[----:B------:R-:W-:Y:S02]  /*42f0*/  USEL UR5, URZ, 0x1, UP0 ;  /* 0x00000001ff057887 */ /* 0x000fe40008000000 */
[----:B------:R-:W-:-:S04]  /*4300*/  USEL UR6, UR6, URZ, UP0 ;  /* 0x000000ff06067287 */ /* 0x000fc80008000000 */
[----:B------:R-:W-:Y:S01]  /*4310*/  ULEA UR6, UR6, UR4, 0x3 ;  /* 0x0000000406067291 */ /* 0x000fe2000f8e18ff */
[----:B------:R-:W-:-:S04]  /*4320*/  LOP3.LUT R2, R2, UR5, RZ, 0x3c, !PT ;  /* 0x0000000502027c12 */ /* 0x000fc8000f8e3cff */
[----:B------:R-:W-:Y:S01]  /*4330*/  SHF.L.U32 R2, R2, 0x1f, RZ ;  /* 0x0000001f02027819 */ /* 0x000fe200000006ff */
[----:B-1-3--:R-:W-:-:S07]  /*4340*/  IMAD.U32 R0, RZ, RZ, UR6 ;  /* 0x00000006ff007e24 */ /* 0x00afce000f8e00ff */
.L_x_87:
[----:B-1----:R1:W2:Y:S02]  /*4350*/  SYNCS.PHASECHK.TRANS64.TRYWAIT P0, [R0+URZ], R2 ;  /* 0x00000002000075a7 */ /* 0x0022a400080011ff */
[----:B--2---:R-:W-:Y:S05]  /*4360*/  @!P0 NANOSLEEP.SYNCS 0x989680 ;  /* 0x009896800000895d */ /* 0x004fea0003900000 */
[----:B------:R-:W2:Y:S02]  /*4370*/  @!P0 SYNCS.PHASECHK.TRANS64 P0, [R0+URZ], R2 ;  /* 0x00000002000085a7 */ /* 0x000ea400080010ff */
[----:B--2---:R-:W-:Y:S05]  /*4380*/  @P0 EXIT ;  /* 0x000000000000094d */ /* 0x004fea0003800000 */
[----:B------:R-:W-:Y:S05]  /*4390*/  BRA `(.L_x_87) ;  /* 0xfffffffc00ec7947 */ /* 0x000fea000383ffff */
.L_x_23:
[----:B------:R-:W-:-:S04]  /*43a0*/  UISETP.NE.AND UP1, UPT, UR37, URZ, UPT ;  /* 0x000000ff2500728c */ /* 0x000fc8000bf25270 */
[----:B------:R-:W-:-:S09]  /*43b0*/  UISETP.NE.OR UP1, UPT, UR10, 0x1, UP1 ;  /* 0x000000010a00788c */ /* 0x000fd20008f25670 */
[----:B------:R-:W-:Y:S05]  /*43c0*/  BRA.U UP1, `(.L_x_88) ;  /* 0x00000005014c7547 */ /* 0x000fea000b800000 */
[----:B------:R-:W-:Y:S01]  /*43d0*/  HFMA2 R11, -RZ, RZ, 0, 0 ;  /* 0x00000000ff0b7431 */ /* 0x000fe200000001ff */
[----:B------:R-:W-:Y:S01]  /*43e0*/  ISETP.GE.U32.AND P2, PT, R10, 0x2, PT ;  /* 0x000000020a00780c */ /* 0x000fe20003f46070 */
[----:B------:R-:W-:Y:S01]  /*43f0*/  IMAD.MOV.U32 R12, RZ, RZ, 0x1 ;  /* 0x00000001ff0c7424 */ /* 0x000fe200078e00ff */
[----:B------:R-:W-:Y:S01]  /*4400*/  CS2R R8, SRZ ;  /* 0x0000000000087805 */ /* 0x000fe2000001ff00 */
[----:B------:R-:W-:Y:S01]  /*4410*/  IMAD.MOV.U32 R3, RZ, RZ, RZ ;  /* 0x000000ffff037224 */ /* 0x000fe200078e00ff */
[----:B------:R-:W-:Y:S01]  /*4420*/  UMOV UR4, 0x400 ;  /* 0x0000040000047882 */ /* 0x000fe20000000000 */
[----:B------:R-:W-:Y:S01]  /*4430*/  UMOV UR6, URZ ;  /* 0x000000ff00067c82 */ /* 0x000fe20008000000 */
[----:B------:R-:W-:-:S12]  /*4440*/  ULEA UR37, UR37, UR4, 0x18 ;  /* 0x0000000425257291 */ /* 0x000fd8000f8ec0ff */
.L_x_92:
[----:B------:R-:W-:Y:S02]  /*4450*/  LEA R0, R3, UR37, 0x3 ;  /* 0x0000002503007c11 */ /* 0x000fe4000f8e18ff */
[----:B------:R-:W-:-:S03]  /*4460*/  SHF.L.U32 R4, R8, 0x1f, RZ ;  /* 0x0000001f08047819 */ /* 0x000fc600000006ff */
[----:B------:R-:W-:Y:S01]  /*4470*/  VIADD R5, R0, 0x350 ;  /* 0x0000035000057836 */ /* 0x000fe20000000000 */
[----:B------:R-:W1:Y:S02]  /*4480*/  SYNCS.PHASECHK.TRANS64.TRYWAIT P0, [R0+URZ+0x340], R4 ;  /* 0x00034004000075a7 */ /* 0x000e6400080011ff */
[----:B-1----:R-:W-:Y:S05]  /*4490*/  @!P0 BRA `(.L_x_89) ;  /* 0x0000004800f48947 */ /* 0x002fea0003800000 */
.L_x_244:
[----:B------:R-:W-:Y:S01]  /*44a0*/  ULEA UR5, UR6, UR37, 0x3 ;  /* 0x0000002506057291 */ /* 0x000fe2000f8e18ff */
[----:B-1----:R-:W-:Y:S01]  /*44b0*/  PRMT R0, RZ, 0x654, R5 ;  /* 0x00000654ff007816 */ /* 0x002fe20000000005 */
[----:B------:R-:W-:Y:S01]  /*44c0*/  @!P2 IMAD.MOV.U32 R4, RZ, RZ, 0x10 ;  /* 0x00000010ff04a424 */ /* 0x000fe200078e00ff */
[----:B------:R-:W-:Y:S01]  /*44d0*/  SHF.L.U32 R5, R12, 0x1f, RZ ;  /* 0x0000001f0c057819 */ /* 0x000fe200000006ff */
[----:B------:R-:W-:Y:S01]  /*44e0*/  UIADD3 UR4, UPT, UPT, UR5, 0x2e0, URZ ;  /* 0x000002e005047890 */ /* 0x000fe2000fffe0ff */
[----:B------:R1:W-:Y:S05]  /*44f0*/  SYNCS.ARRIVE.TRANS64.RED.A1T0 RZ, [R0+URZ], RZ ;  /* 0x000000ff00ff79a7 */ /* 0x0003ea00081004ff */
[----:B------:R-:W-:Y:S01]  /*4500*/  IMAD.U32 R6, RZ, RZ, UR4 ;  /* 0x00000004ff067e24 */ /* 0x000fe2000f8e00ff */
[----:B------:R-:W2:Y:S04]  /*4510*/  SYNCS.PHASECHK.TRANS64.TRYWAIT P0, [UR5+0x2f0], R5 ;  /* 0x0002f005ff0075a7 */ /* 0x000ea80008001105 */
[----:B------:R-:W-:Y:S01]  /*4520*/  PRMT R6, R10, 0x654, R6 ;  /* 0x000006540a067816 */ /* 0x000fe20000000006 */
[----:B-12---:R-:W-:Y:S06]  /*4530*/  @!P0 BRA `(.L_x_90) ;  /* 0x0000004800e08947 */ /* 0x006fec0003800000 */
.L_x_246:
[----:B------:R-:W-:Y:S01]  /*4540*/  ULEA UR4, UR6, UR37, 0x4 ;  /* 0x0000002506047291 */ /* 0x000fe2000f8e20ff */
[----:B------:R-:W-:Y:S01]  /*4550*/  SEL R2, R6, R2, !P2 ;  /* 0x0000000206027207 */ /* 0x000fe20005000000 */
[----:B------:R-:W-:Y:S01]  /*4560*/  UIADD3 UR5, UPT, UPT, UR5, 0x2e0, URZ ;  /* 0x000002e005057890 */ /* 0x000fe2000fffe0ff */
[----:B-1----:R-:W-:Y:S01]  /*4570*/  LEA R0, R11, UR37, 0x3 ;  /* 0x000000250b007c11 */ /* 0x002fe2000f8e18ff */
[----:B------:R-:W-:Y:S01]  /*4580*/  UIADD3 UR4, UPT, UPT, UR4, 0x370, URZ ;  /* 0x0000037004047890 */ /* 0x000fe2000fffe0ff */
[----:B------:R1:W-:Y:S01]  /*4590*/  @!P2 SYNCS.ARRIVE.TRANS64.RED RZ, [R2+URZ], R4 ;  /* 0x0000000402ffa9a7 */ /* 0x0003e200080004ff */
[----:B------:R-:W-:Y:S01]  /*45a0*/  UIADD3 UR6, UPT, UPT, UR6, 0x1, URZ ;  /* 0x0000000106067890 */ /* 0x000fe2000fffe0ff */
[----:B------:R-:W-:-:S03]  /*45b0*/  VIADD R3, R3, 0x1 ;  /* 0x0000000103037836 */ /* 0x000fc60000000000 */
[----:B------:R-:W-:Y:S02]  /*45c0*/  UISETP.NE.AND UP0, UPT, UR6, 0x2, UPT ;  /* 0x000000020600788c */ /* 0x000fe4000bf05270 */
[----:B------:R-:W-:Y:S01]  /*45d0*/  ISETP.NE.AND P0, PT, R3, 0x2, PT ;  /* 0x000000020300780c */ /* 0x000fe20003f05270 */
[----:B------:R-:W-:Y:S06]  /*45e0*/  UGETNEXTWORKID.BROADCAST [UR4], [UR5] ;  /* 0x00000000040073ca */ /* 0x000fec0008000100 */
[----:B------:R-:W-:Y:S02]  /*45f0*/  USEL UR4, URZ, 0x1, UP0 ;  /* 0x00000001ff047887 */ /* 0x000fe40008000000 */
[----:B------:R-:W-:-:S04]  /*4600*/  USEL UR6, UR6, URZ, UP0 ;  /* 0x000000ff06067287 */ /* 0x000fc80008000000 */
[----:B------:R-:W-:Y:S02]  /*4610*/  LOP3.LUT R12, R12, UR4, RZ, 0x3c, !PT ;  /* 0x000000040c0c7c12 */ /* 0x000fe4000f8e3cff */
[----:B-1----:R-:W-:-:S04]  /*4620*/  SHF.L.U32 R4, R9, 0x1f, RZ ;  /* 0x0000001f09047819 */ /* 0x002fc800000006ff */
[----:B------:R-:W1:Y:S02]  /*4630*/  SYNCS.PHASECHK.TRANS64.TRYWAIT P1, [R0+URZ+0x2e0], R4 ;  /* 0x0002e004000075a7 */ /* 0x000e6400080211ff */
[----:B-1----:R-:W-:Y:S05]  /*4640*/  @!P1 BRA `(.L_x_91) ;  /* 0x0000004800b49947 */ /* 0x002fea0003800000 */
.L_x_247:
[----:B-1----:R-:W-:Y:S01]  /*4650*/  LEA R4, R11, UR37, 0x4 ;  /* 0x000000250b047c11 */ /* 0x002fe2000f8e20ff */
[----:B------:R-:W-:Y:S01]  /*4660*/  VIADD R0, R0, 0x2f0 ;  /* 0x000002f000007836 */ /* 0x000fe20000000000 */
[----:B------:R-:W-:Y:S01]  /*4670*/  SEL R3, R3, RZ, P0 ;  /* 0x000000ff03037207 */ /* 0x000fe20000000000 */
[----:B------:R-:W-:-:S03]  /*4680*/  VIADD R11, R11, 0x1 ;  /* 0x000000010b0b7836 */ /* 0x000fc60000000000 */
[----:B------:R-:W1:Y:S01]  /*4690*/  LDS.128 R4, [R4+0x370] ;  /* 0x0003700004047984 */ /* 0x000e620000000c00 */
[----:B------:R-:W-:Y:S02]  /*46a0*/  PRMT R0, RZ, 0x654, R0 ;  /* 0x00000654ff007816 */ /* 0x000fe40000000000 */
[C---:B------:R-:W-:Y:S01]  /*46b0*/  ISETP.NE.AND P1, PT, R11.reuse, 0x2, PT ;  /* 0x000000020b00780c */ /* 0x040fe20003f25270 */
[----:B------:R-:W-:Y:S01]  /*46c0*/  @!PT LDS RZ, [RZ] ;  /* 0x00000000fffff984 */ /* 0x000fe20000000800 */
[----:B------:R-:W-:Y:S01]  /*46d0*/  @!PT LDS RZ, [RZ] ;  /* 0x00000000fffff984 */ /* 0x000fe20000000800 */
[----:B------:R-:W-:Y:S01]  /*46e0*/  @!PT LDS RZ, [RZ] ;  /* 0x00000000fffff984 */ /* 0x000fe20000000800 */
[----:B------:R-:W-:Y:S01]  /*46f0*/  @!PT LDS RZ, [RZ] ;  /* 0x00000000fffff984 */ /* 0x000fe20000000800 */
[----:B------:R2:W-:Y:S06]  /*4700*/  MEMBAR.ALL.CTA ;  /* 0x0000000000007992 */ /* 0x0005ec0000008000 */
[----:B--2---:R-:W2:Y:S01]  /*4710*/  FENCE.VIEW.ASYNC.S ;  /* 0x00000000000073c6 */ /* 0x004ea20000000000 */
[----:B------:R-:W-:Y:S01]  /*4720*/  SEL R11, R11, RZ, P1 ;  /* 0x000000ff0b0b7207 */ /* 0x000fe20000800000 */
[----:B--2---:R2:W-:Y:S01]  /*4730*/  SYNCS.ARRIVE.TRANS64.RED.A1T0 RZ, [R0+URZ], RZ ;  /* 0x000000ff00ff79a7 */ /* 0x0045e200081004ff */
[----:B-1----:R-:W-:-:S02]  /*4740*/  LOP3.LUT P3, RZ, R6, 0x1, RZ, 0xc0, !PT ;  /* 0x0000000106ff7812 */ /* 0x002fc4000786c0ff */
[----:B------:R-:W-:-:S04]  /*4750*/  SEL R4, RZ, 0x1, P1 ;  /* 0x00000001ff047807 */ /* 0x000fc80000800000 */
[----:B------:R-:W-:Y:S02]  /*4760*/  LOP3.LUT R9, R9, R4, RZ, 0x3c, !PT ;  /* 0x0000000409097212 */ /* 0x000fe400078e3cff */
[----:B--2---:R-:W-:-:S04]  /*4770*/  SEL R0, RZ, 0x1, P0 ;  /* 0x00000001ff007807 */ /* 0x004fc80000000000 */
[----:B------:R-:W-:Y:S01]  /*4780*/  LOP3.LUT R8, R8, R0, RZ, 0x3c, !PT ;  /* 0x0000000008087212 */ /* 0x000fe200078e3cff */
[----:B------:R-:W-:Y:S06]  /*4790*/  @P3 BRA `(.L_x_92) ;  /* 0xfffffffc002c3947 */ /* 0x000fec000383ffff */
[----:B------:R-:W-:Y:S01]  /*47a0*/  ULEA UR5, UR6, UR37, 0x3 ;  /* 0x0000002506057291 */ /* 0x000fe2000f8e18ff */
[----:B------:R-:W-:-:S08]  /*47b0*/  SHF.L.U32 R2, R12, 0x1f, RZ ;  /* 0x0000001f0c027819 */ /* 0x000fd000000006ff */
[----:B------:R-:W1:Y:S02]  /*47c0*/  SYNCS.PHASECHK.TRANS64 P0, [UR5+0x2f0], R2 ;  /* 0x0002f002ff0075a7 */ /* 0x000e640008001005 */
[----:B-1----:R-:W-:Y:S05]  /*47d0*/  @P0 BRA `(.L_x_93) ;  /* 0x0000000000080947 */ /* 0x002fea0003800000 */
[----:B------:R-:W1:Y:S02]  /*47e0*/  SYNCS.PHASECHK.TRANS64.TRYWAIT P0, [UR5+0x2f0], R2 ;  /* 0x0002f002ff0075a7 */ /* 0x000e640008001105 */
[----:B-1----:R-:W-:Y:S05]  /*47f0*/  @!P0 BRA `(.L_x_94) ;  /* 0x00000048005c8947 */ /* 0x002fea0003800000 */
.L_x_93:
[----:B------:R-:W-:-:S04]  /*4800*/  UIADD3 UR4, UPT, UPT, UR6, 0x1, URZ ;  /* 0x0000000106047890 */ /* 0x000fc8000fffe0ff */
[----:B------:R-:W-:-:S04]  /*4810*/  UISETP.NE.AND UP0, UPT, UR4, 0x2, UPT ;  /* 0x000000020400788c */ /* 0x000fc8000bf05270 */
[----:B------:R-:W-:Y:S02]  /*4820*/  USEL UR7, URZ, 0x1, UP0 ;  /* 0x00000001ff077887 */ /* 0x000fe40008000000 */
[----:B------:R-:W-:-:S04]  /*4830*/  USEL UR4, UR4, URZ, UP0 ;  /* 0x000000ff04047287 */ /* 0x000fc80008000000 */
[----:B------:R-:W-:Y:S01]  /*4840*/  ULEA UR4, UR4, UR37, 0x3 ;  /* 0x0000002504047291 */ /* 0x000fe2000f8e18ff */
[----:B-1----:R-:W-:-:S04]  /*4850*/  LOP3.LUT R2, R12, UR7, RZ, 0x3c, !PT ;  /* 0x000000070c027c12 */ /* 0x002fc8000f8e3cff */
[----:B------:R-:W-:-:S04]  /*4860*/  SHF.L.U32 R0, R2, 0x1f, RZ ;  /* 0x0000001f02007819 */ /* 0x000fc800000006ff */
[----:B------:R-:W1:Y:S02]  /*4870*/  SYNCS.PHASECHK.TRANS64 P0, [UR4+0x2f0], R0 ;  /* 0x0002f000ff0075a7 */ /* 0x000e640008001004 */
[----:B-1----:R-:W-:Y:S05]  /*4880*/  @P0 EXIT ;  /* 0x000000000000094d */ /* 0x002fea0003800000 */
[----:B------:R-:W-:Y:S02]  /*4890*/  SHF.L.U32 R2, R2, 0x1f, RZ ;  /* 0x0000001f02027819 */ /* 0x000fe400000006ff */
[----:B------:R-:W-:-:S07]  /*48a0*/  MOV R0, UR4 ;  /* 0x0000000400007c02 */ /* 0x000fce0008000f00 */
.L_x_95:
[----:B-1----:R1:W2:Y:S02]  /*48b0*/  SYNCS.PHASECHK.TRANS64.TRYWAIT P0, [R0+URZ+0x2f0], R2 ;  /* 0x0002f002000075a7 */ /* 0x0022a400080011ff */
[----:B--2---:R-:W-:Y:S05]  /*48c0*/  @!P0 NANOSLEEP.SYNCS 0x989680 ;  /* 0x009896800000895d */ /* 0x004fea0003900000 */
[----:B------:R-:W2:Y:S02]  /*48d0*/  @!P0 SYNCS.PHASECHK.TRANS64 P0, [R0+URZ+0x2f0], R2 ;  /* 0x0002f002000085a7 */ /* 0x000ea400080010ff */
[----:B--2---:R-:W-:Y:S05]  /*48e0*/  @P0 EXIT ;  /* 0x000000000000094d */ /* 0x004fea0003800000 */
[----:B------:R-:W-:Y:S05]  /*48f0*/  BRA `(.L_x_95) ;  /* 0xfffffffc00ec7947 */ /* 0x000fea000383ffff */
.L_x_88:
[----:B------:R-:W-:Y:S05]  /*4900*/  BRA.U UP4, `(.L_x_96) ;  /* 0x0000001104a07547 */ /* 0x000fea000b800000 */
[----:B------:R-:W-:Y:S01]  /*4910*/  UMOV UR6, 0x40 ;  /* 0x0000004000067882 */ /* 0x000fe20000000000 */
[----:B------:R-:W-:Y:S01]  /*4920*/  NOP ;  /* 0x0000000000007918 */ /* 0x000fe20000000000 */
[----:B------:R-:W-:Y:S01]  /*4930*/  ULEA UR6, UR37, UR6, 0x18 ;  /* 0x0000000625067291 */ /* 0x000fe2000f8ec0ff */
[----:B------:R-:W-:Y:S02]  /*4940*/  UMOV UR7, 0x400 ;  /* 0x0000040000077882 */ /* 0x000fe40000000000 */
[----:B------:R-:W-:-:S06]  /*4950*/  ULEA UR37, UR37, UR7, 0x18 ;  /* 0x0000000725257291 */ /* 0x000fcc000f8ec0ff */
[----:B------:R-:W1:Y:S02]  /*4960*/  LDS.U8 R2, [UR6+0x1c] ;  /* 0x00001c06ff027984 */ /* 0x000e640008000000 */
[----:B-1----:R-:W-:-:S13]  /*4970*/  ISETP.NE.AND P0, PT, R2, RZ, PT ;  /* 0x000000ff0200720c */ /* 0x002fda0003f05270 */
[----:B------:R-:W-:Y:S05]  /*4980*/  @P0 BRA `(.L_x_97) ;  /* 0x0000000400080947 */ /* 0x000fea0003800000 */
[----:B------:R-:W-:Y:S02]  /*4990*/  UISETP.NE.U32.AND UP0, UPT, UR5, 0x1, UPT ;  /* 0x000000010500788c */ /* 0x000fe4000bf05070 */
[----:B------:R-:W-:-:S07]  /*49a0*/  UIADD3 UR8, UPT, UPT, UR6, 0x8, URZ ;  /* 0x0000000806087890 */ /* 0x000fce000fffe0ff */
[----:B------:R-:W-:Y:S05]  /*49b0*/  BRA.U !UP0, `(.L_x_98) ;  /* 0x00000001089c7547 */ /* 0x000fea000b800000 */
[----:B------:R-:W-:Y:S01]  /*49c0*/  ELECT P0, URZ, PT ;  /* 0x0000000000ff782f */ /* 0x000fe20003800000 */
[----:B------:R-:W-:-:S12]  /*49d0*/  BSSY B0, `(.L_x_98) ;  /* 0x0000025000007945 */ /* 0x000fd80003800000 */
[----:B------:R-:W-:Y:S05]  /*49e0*/  @!P0 BRA `(.L_x_99) ;  /* 0x00000000008c8947 */ /* 0x000fea0003800000 */
[----:B------:R-:W-:-:S05]  /*49f0*/  UMOV UR7, 0x10 ;  /* 0x0000001000077882 */ /* 0x000fca0000000000 */
[----:B------:R-:W-:Y:S04]  /*4a00*/  DEPBAR.LE SB1, 0x36 ;  /* 0x00009d800000791a */ /* 0x000fe80000000000 */
[----:B------:R-:W1:Y:S02]  /*4a10*/  UTCATOMSWS.2CTA.FIND_AND_SET.ALIGN UP1, UR7, UR7 ;  /* 0x00000007000775e3 */ /* 0x000e640008220800 */
[----:B-1----:R-:W-:Y:S01]  /*4a20*/  MOV R10, UR7 ;  /* 0x00000007000a7c02 */ /* 0x002fe20008000f00 */
[----:B------:R-:W-:Y:S06]  /*4a30*/  BRA.U UP1, `(.L_x_100) ;  /* 0x0000000101187547 */ /* 0x000fec000b800000 */
.L_x_101:
[----:B------:R-:W-:Y:S05]  /*4a40*/  NANOSLEEP 0x64 ;  /* 0x000000640000795d */ /* 0x000fea0003800000 */
[----:B------:R-:W-:-:S05]  /*4a50*/  UMOV UR7, 0x10 ;  /* 0x0000001000077882 */ /* 0x000fca0000000000 */
[----:B------:R-:W-:Y:S04]  /*4a60*/  DEPBAR.LE SB1, 0x36 ;  /* 0x00009d800000791a */ /* 0x000fe80000000000 */
[----:B------:R-:W1:Y:S02]  /*4a70*/  UTCATOMSWS.2CTA.FIND_AND_SET.ALIGN UP1, UR7, UR7 ;  /* 0x00000007000775e3 */ /* 0x000e640008220800 */
[----:B-1----:R-:W-:Y:S01]  /*4a80*/  MOV R10, UR7 ;  /* 0x00000007000a7c02 */ /* 0x002fe20008000f00 */
[----:B------:R-:W-:Y:S05]  /*4a90*/  BRA.U !UP1, `(.L_x_101) ;  /* 0xfffffffd09e87547 */ /* 0x000fea000b83ffff */
.L_x_100:
[----:B------:R-:W1:Y:S01]  /*4aa0*/  LDS R5, [UR6+0x10] ;  /* 0x00001006ff057984 */ /* 0x000e620008000800 */
[----:B------:R-:W-:Y:S01]  /*4ab0*/  IMAD.U32 R3, RZ, RZ, UR37 ;  /* 0x00000025ff037e24 */ /* 0x000fe2000f8e00ff */
[----:B------:R-:W-:-:S03]  /*4ac0*/  MOV R2, UR4 ;  /* 0x0000000400027c02 */ /* 0x000fc60008000f00 */
[----:B------:R-:W-:Y:S01]  /*4ad0*/  VIADD R3, R3, 0x390 ;  /* 0x0000039003037836 */ /* 0x000fe20000000000 */
[----:B-1----:R-:W-:-:S04]  /*4ae0*/  SHF.L.U32 R5, R5, 0x1f, RZ ;  /* 0x0000001f05057819 */ /* 0x002fc800000006ff */
[----:B------:R-:W1:Y:S02]  /*4af0*/  SYNCS.PHASECHK.TRANS64.TRYWAIT P0, [UR6+0x8], R5 ;  /* 0x00000805ff0075a7 */ /* 0x000e640008001106 */
[----:B-1----:R-:W-:Y:S05]  /*4b00*/  @P0 BRA `(.L_x_102) ;  /* 0x0000000000080947 */ /* 0x002fea0003800000 */
[----:B------:R-:W1:Y:S02]  /*4b10*/  SYNCS.PHASECHK.TRANS64.TRYWAIT P0, [UR6+0x8], R5 ;  /* 0x00000805ff0075a7 */ /* 0x000e640008001106 */
[----:B-1----:R-:W-:Y:S05]  /*4b20*/  @!P0 BRA `(.L_x_103) ;  /* 0x0000004400a88947 */ /* 0x002fea0003800000 */
.L_x_102:
[----:B-1----:R-:W-:Y:S01]  /*4b30*/  HFMA2 R4, -RZ, RZ, 0, 5.9604644775390625e-08 ;  /* 0x00000001ff047431 */ /* 0x002fe200000001ff */
[----:B------:R-:W-:Y:S01]  /*4b40*/  UPRMT UR7, UR4, 0x654, UR8 ;  /* 0x0000065404077896 */ /* 0x000fe20008000008 */
[----:B------:R-:W-:Y:S01]  /*4b50*/  IMAD.MOV.U32 R7, RZ, RZ, 0xffff ;  /* 0x0000ffffff077424 */ /* 0x000fe200078e00ff */
[----:B------:R-:W-:Y:S01]  /*4b60*/  PRMT R2, R2, 0x654, R3 ;  /* 0x0000065402027816 */ /* 0x000fe20000000003 */
[----:B------:R-:W-:Y:S02]  /*4b70*/  IMAD.MOV.U32 R5, RZ, RZ, 0x4 ;  /* 0x00000004ff057424 */ /* 0x000fe400078e00ff */
[----:B------:R-:W-:Y:S01]  /*4b80*/  IMAD.SHL.U32 R9, R10, 0x20, RZ ;  /* 0x000000200a097824 */ /* 0x000fe200078e00ff */
[----:B------:R-:W-:Y:S02]  /*4b90*/  MOV R3, UR7 ;  /* 0x0000000700037c02 */ /* 0x000fe40008000f00 */
[-C--:B------:R-:W-:Y:S01]  /*4ba0*/  SHF.L.U32 R7, R7, R10.reuse, RZ ;  /* 0x0000000a07077219 */ /* 0x080fe200000006ff */
[----:B------:R1:W-:Y:S01]  /*4bb0*/  SYNCS.ARRIVE.TRANS64.RED RZ, [UR7], R5 ;  /* 0x00000005ffff79a7 */ /* 0x0003e20008000407 */
[----:B------:R-:W-:Y:S01]  /*4bc0*/  SHF.L.U32 R6, R4, R10, RZ ;  /* 0x0000000a04067219 */ /* 0x000fe200000006ff */
[----:B------:R1:W-:Y:S04]  /*4bd0*/  STS [UR37+0x390], R9 ;  /* 0x00039009ff007988 */ /* 0x0003e80008000825 */
[----:B------:R1:W-:Y:S04]  /*4be0*/  STAS [R2.64], R10 ;  /* 0x0000000a02007dbd */ /* 0x0003e8000c0008ff */
[----:B------:R1:W-:Y:S04]  /*4bf0*/  ATOMS.OR RZ, [UR6+0x14], R7 ;  /* 0x00001407ffff798c */ /* 0x0003e8000b000006 */
[----:B------:R1:W-:Y:S04]  /*4c00*/  ATOMS.OR RZ, [UR6+0x18], R6 ;  /* 0x00001806ffff798c */ /* 0x0003e8000b000006 */
[----:B------:R1:W-:Y:S02]  /*4c10*/  ATOMS.XOR RZ, [UR6+0x10], R4 ;  /* 0x00001004ffff798c */ /* 0x0003e4000b800006 */
.L_x_99:
[----:B------:R-:W-:Y:S05]  /*4c20*/  BSYNC B0 ;  /* 0x0000000000007941 */ /* 0x000fea0003800000 */
.L_x_98:
[----:B------:R-:W-:Y:S05]  /*4c30*/  BRA.U UP0, `(.L_x_104) ;  /* 0x00000001006c7547 */ /* 0x000fea000b800000 */
[----:B------:R-:W-:-:S03]  /*4c40*/  UMOV UR7, 0xffffffff ;  /* 0xffffffff00077882 */ /* 0x000fc60000000000 */
[----:B------:R-:W-:Y:S05]  /*4c50*/  BRA.DIV UR7, `(.L_x_105) ;  /* 0x0000004607747947 */ /* 0x000fea000b800000 */
[----:B------:R-:W-:-:S13]  /*4c60*/  ELECT P6, URZ, PT ;  /* 0x0000000000ff782f */ /* 0x000fda00038c0000 */
.L_x_251:
[----:B------:R-:W-:Y:S05]  /*4c70*/  @!P6 BRA `(.L_x_104) ;  /* 0x00000000005ce947 */ /* 0x000fea0003800000 */
[----:B-1----:R-:W1:Y:S02]  /*4c80*/  LDS R3, [UR6+0x10] ;  /* 0x00001006ff037984 */ /* 0x002e640008000800 */
[----:B-1----:R-:W-:-:S04]  /*4c90*/  SHF.L.U32 R3, R3, 0x1f, RZ ;  /* 0x0000001f03037819 */ /* 0x002fc800000006ff */
[----:B------:R-:W1:Y:S02]  /*4ca0*/  SYNCS.PHASECHK.TRANS64.TRYWAIT P0, [UR6+0x8], R3 ;  /* 0x00000803ff0075a7 */ /* 0x000e640008001106 */
[----:B-1----:R-:W-:Y:S05]  /*4cb0*/  @P0 BRA `(.L_x_106) ;  /* 0x0000000000080947 */ /* 0x002fea0003800000 */
[----:B------:R-:W1:Y:S02]  /*4cc0*/  SYNCS.PHASECHK.TRANS64.TRYWAIT P0, [UR6+0x8], R3 ;  /* 0x00000803ff0075a7 */ /* 0x000e640008001106 */
[----:B-1----:R-:W-:Y:S05]  /*4cd0*/  @!P0 BRA `(.L_x_107) ;  /* 0x0000004400748947 */ /* 0x002fea0003800000 */
.L_x_106:
[----:B------:R-:W2:Y:S01]  /*4ce0*/  LDS R5, [UR37+0x390] ;  /* 0x00039025ff057984 */ /* 0x000ea20008000800 */
[----:B-1----:R-:W-:Y:S02]  /*4cf0*/  HFMA2 R2, -RZ, RZ, 0, 5.9604644775390625e-08 ;  /* 0x00000001ff027431 */ /* 0x002fe400000001ff */
[----:B------:R-:W-:Y:S01]  /*4d00*/  IMAD.MOV.U32 R3, RZ, RZ, 0xffff ;  /* 0x0000ffffff037424 */ /* 0x000fe200078e00ff */
[----:B------:R-:W-:Y:S01]  /*4d10*/  UPRMT UR7, UR4, 0x654, UR8 ;  /* 0x0000065404077896 */ /* 0x000fe20008000008 */
[----:B--2---:R-:W-:-:S03]  /*4d20*/  IMAD.SHL.U32 R4, R5, 0x20, RZ ;  /* 0x0000002005047824 */ /* 0x004fc600078e00ff */
[-C--:B------:R-:W-:Y:S02]  /*4d30*/  SHF.L.U32 R3, R3, R5.reuse, RZ ;  /* 0x0000000503037219 */ /* 0x080fe400000006ff */
[----:B------:R-:W-:Y:S01]  /*4d40*/  SHF.L.U32 R5, R2, R5, RZ ;  /* 0x0000000502057219 */ /* 0x000fe200000006ff */
[----:B------:R2:W-:Y:S04]  /*4d50*/  STS [UR37+0x390], R4 ;  /* 0x00039004ff007988 */ /* 0x0005e80008000825 */
[----:B------:R2:W-:Y:S04]  /*4d60*/  ATOMS.OR RZ, [UR6+0x14], R3 ;  /* 0x00001403ffff798c */ /* 0x0005e8000b000006 */
[----:B------:R2:W-:Y:S01]  /*4d70*/  ATOMS.OR RZ, [UR6+0x18], R5 ;  /* 0x00001805ffff798c */ /* 0x0005e2000b000006 */
[----:B------:R-:W-:Y:S03]  /*4d80*/  SYNCS.ARRIVE.TRANS64.RED.A1T0 RZ, [UR7], RZ ;  /* 0x000000ffffff79a7 */ /* 0x000fe60008100407 */
[----:B------:R2:W-:Y:S01]  /*4d90*/  ATOMS.XOR RZ, [UR6+0x10], R2 ;  /* 0x00001002ffff798c */ /* 0x0005e2000b800006 */
[----:B------:R-:W-:Y:S05]  /*4da0*/  BRA `(.L_x_104) ;  /* 0x0000000000107947 */ /* 0x000fea0003800000 */
.L_x_97:
[----:B------:R-:W-:-:S05]  /*4db0*/  MOV R2, 0xffffffff ;  /* 0xffffffff00027802 */ /* 0x000fca0000000f00 */
[----:B------:R1:W-:Y:S02]  /*4dc0*/  STS [UR37+0x390], R2 ;  /* 0x00039002ff007988 */ /* 0x0003e40008000825 */
[----:B-1----:R-:W-:Y:S02]  /*4dd0*/  MOV R2, 0x4df0 ;  /* 0x00004df000027802 */ /* 0x002fe40000000f00 */
[----:B-----5:R-:W-:Y:S05]  /*4de0*/  CALL.REL.NOINC `($__internal_1_$__cuda_sm10x_tcgen05_guardrail_trap_phase_invalid_during_alloc) ;  /* 0x00000048007c7944 */ /* 0x020fea0003c00000 */
.L_x_104:
[----:B------:R-:W-:Y:S05]  /*4df0*/  WARPSYNC.ALL ;  /* 0x0000000000007948 */ /* 0x000fea0003800000 */
[----:B------:R-:W3:Y:S01]  /*4e00*/  S2UR UR8, SR_CgaCtaId ;  /* 0x00000000000879c3 */ /* 0x000ee20000008800 */
[----:B------:R-:W-:Y:S01]  /*4e10*/  UMOV UR6, 0x400 ;  /* 0x0000040000067882 */ /* 0x000fe20000000000 */
[----:B------:R-:W-:-:S06]  /*4e20*/  NOP ;  /* 0x0000000000007918 */ /* 0x000fcc0000000000 */
[----:B------:R-:W-:Y:S06]  /*4e30*/  BAR.ARV 0x6, 0xa0 ;  /* 0x0182800000007b1d */ /* 0x000fec0000002000 */
[----:B------:R-:W-:Y:S01]  /*4e40*/  LOP3.LUT R0, R0, 0xffff, RZ, 0xc0, !PT ;  /* 0x0000ffff00007812 */ /* 0x000fe200078ec0ff */
[----:B-1----:R-:W-:Y:S01]  /*4e50*/  IMAD.MOV.U32 R10, RZ, RZ, 0x1 ;  /* 0x00000001ff0a7424 */ /* 0x002fe200078e00ff */
[----:B------:R-:W-:Y:S01]  /*4e60*/  LOP3.LUT R8, R8, 0xffff, RZ, 0xc0, !PT ;  /* 0x0000ffff08087812 */ /* 0x000fe200078ec0ff */
[----:B------:R-:W-:Y:S01]  /*4e70*/  UMOV UR22, URZ ;  /* 0x000000ff00167c82 */ /* 0x000fe20008000000 */
[----:B------:R-:W-:Y:S01]  /*4e80*/  R2UR UR12, R0 ;  /* 0x00000000000c72ca */ /* 0x000fe200000e0000 */
[----:B------:R-:W-:Y:S01]  /*4e90*/  UMOV UR21, URZ ;  /* 0x000000ff00157c82 */ /* 0x000fe20008000000 */
[----:B------:R-:W-:-:S02]  /*4ea0*/  R2UR UR13, R8 ;  /* 0x00000000080d72ca */ /* 0x000fc400000e0000 */
[----:B------:R-:W-:Y:S01]  /*4eb0*/  CS2R R8, SRZ ;  /* 0x0000000000087805 */ /* 0x000fe2000001ff00 */
[----:B------:R-:W-:Y:S01]  /*4ec0*/  UMOV UR20, URZ ;  /* 0x000000ff00147c82 */ /* 0x000fe20008000000 */
[----:B------:R-:W-:Y:S02]  /*4ed0*/  UISETP.NE.AND UP2, UPT, UR5, URZ, UPT ;  /* 0x000000ff0500728c */ /* 0x000fe4000bf45270 */
[----:B---3--:R-:W-:Y:S01]  /*4ee0*/  ULEA UR8, UR8, UR6, 0x18 ;  /* 0x0000000608087291 */ /* 0x008fe2000f8ec0ff */
[----:B------:R-:W1:Y:S03]  /*4ef0*/  LDCU UR6, c[0x0][0x38c] ;  /* 0x00007180ff0677ac */ /* 0x000e660008000800 */
[----:B------:R-:W-:Y:S02]  /*4f00*/  UIADD3 UR14, UPT, UPT, UR8, 0x1500, URZ ;  /* 0x00001500080e7890 */ /* 0x000fe4000fffe0ff */
[----:B------:R-:W-:-:S03]  /*4f10*/  UIADD3 UR15, UPT, UPT, UR8, 0x2d500, URZ ;  /* 0x0002d500080f7890 */ /* 0x000fc6000fffe0ff */
[----:B--2---:R-:W2:Y:S01]  /*4f20*/  LDS R2, [UR8+0x390] ;  /* 0x00039008ff027984 */ /* 0x004ea20008000800 */
[----:B------:R-:W-:Y:S02]  /*4f30*/  USHF.R.U32.HI UR14, URZ, 0x4, UR14 ;  /* 0x00000004ff0e7899 */ /* 0x000fe4000801160e */
[----:B------:R-:W-:Y:S02]  /*4f40*/  USHF.R.U32.HI UR15, URZ, 0x4, UR15 ;  /* 0x00000004ff0f7899 */ /* 0x000fe4000801160f */
[----:B------:R-:W-:Y:S02]  /*4f50*/  ULOP3.LUT UR14, UR14, 0x3fff, URZ, 0xc0, !UPT ;  /* 0x00003fff0e0e7892 */ /* 0x000fe4000f8ec0ff */
[----:B------:R-:W-:Y:S02]  /*4f60*/  ULOP3.LUT UR15, UR15, 0x3fff, URZ, 0xc0, !UPT ;  /* 0x00003fff0f0f7892 */ /* 0x000fe4000f8ec0ff */
[----:B------:R-:W-:Y:S02]  /*4f70*/  ULOP3.LUT UR14, UR14, 0x10000, URZ, 0xfc, !UPT ;  /* 0x000100000e0e7892 */ /* 0x000fe4000f8efcff */
[----:B-1----:R-:W-:-:S02]  /*4f80*/  UIADD3 UR6, UPT, UPT, UR6, 0x3f, URZ ;  /* 0x0000003f06067890 */ /* 0x002fc4000fffe0ff */
[----:B------:R-:W-:Y:S02]  /*4f90*/  ULOP3.LUT UR15, UR15, 0x10000, URZ, 0xfc, !UPT ;  /* 0x000100000f0f7892 */ /* 0x000fe4000f8efcff */
[----:B------:R-:W-:Y:S01]  /*4fa0*/  USHF.R.S32.HI UR7, URZ, 0x1f, UR6 ;  /* 0x0000001fff077899 */ /* 0x000fe20008011406 */
[----:B------:R-:W-:Y:S01]  /*4fb0*/  UMOV UR28, 0x0 ;  /* 0x00000000001c7882 */ /* 0x000fe20000000000 */
[----:B------:R-:W-:Y:S02]  /*4fc0*/  UMOV UR29, 0x80804a0 ;  /* 0x080804a0001d7882 */ /* 0x000fe40000000000 */
[----:B------:R-:W-:Y:S01]  /*4fd0*/  ULEA.HI UR7, UR7, UR6, URZ, 0x6 ;  /* 0x0000000607077291 */ /* 0x000fe2000f8f30ff */
[----:B------:R-:W-:Y:S01]  /*4fe0*/  UMOV UR26, 0x0 ;  /* 0x00000000001a7882 */ /* 0x000fe20000000000 */
[----:B------:R-:W-:Y:S02]  /*4ff0*/  UMOV UR27, 0x80804a0 ;  /* 0x080804a0001b7882 */ /* 0x000fe40000000000 */
[----:B------:R-:W-:-:S04]  /*5000*/  USHF.R.S32.HI UR7, URZ, 0x6, UR7 ;  /* 0x00000006ff077899 */ /* 0x000fc80008011407 */
[----:B------:R-:W-:-:S04]  /*5010*/  UISETP.LT.AND UP0, UPT, UR7, 0x1, UPT ;  /* 0x000000010700788c */ /* 0x000fc8000bf01270 */
[----:B------:R-:W-:Y:S01]  /*5020*/  USEL UR23, UR7, 0x1, !UP0 ;  /* 0x0000000107177887 */ /* 0x000fe2000c000000 */
[----:B--2---:R-:W-:Y:S01]  /*5030*/  R2UR UR24, R2 ;  /* 0x00000000021872ca */ /* 0x004fe200000e0000 */
[----:B------:R-:W-:-:S14]  /*5040*/  IMAD.MOV.U32 R2, RZ, RZ, RZ ;  /* 0x000000ffff027224 */ /* 0x000fdc00078e00ff */
.L_x_115:
[C---:B------:R-:W-:Y:S02]  /*5050*/  LEA R0, R2.reuse, UR8, 0x3 ;  /* 0x0000000802007c11 */ /* 0x040fe4000f8e18ff */
[----:B------:R-:W-:Y:S02]  /*5060*/  SHF.L.U32 R3, R9, 0x1f, RZ ;  /* 0x0000001f09037819 */ /* 0x000fe400000006ff */
[----:B------:R-:W-:Y:S02]  /*5070*/  LEA R4, R2, UR8, 0x4 ;  /* 0x0000000802047c11 */ /* 0x000fe4000f8e20ff */
[----:B------:R-:W1:Y:S02]  /*5080*/  SYNCS.PHASECHK.TRANS64.TRYWAIT P0, [R0+URZ+0x2e0], R3 ;  /* 0x0002e003000075a7 */ /* 0x000e6400080011ff */
[----:B-1----:R-:W-:Y:S05]  /*5090*/  @!P0 BRA `(.L_x_108) ;  /* 0x00000040009c8947 */ /* 0x002fea0003800000 */
.L_x_252:
[----:B------:R-:W2:Y:S01]  /*50a0*/  LDS.128 R4, [R4+0x370] ;  /* 0x0003700004047984 */ /* 0x000ea20000000c00 */
[----:B-1----:R-:W-:Y:S01]  /*50b0*/  VIADD R0, R0, 0x2f0 ;  /* 0x000002f000007836 */ /* 0x002fe20000000000 */
[----:B------:R-:W-:Y:S01]  /*50c0*/  IADD3 R2, PT, PT, R2, 0x1, RZ ;  /* 0x0000000102027810 */ /* 0x000fe20007ffe0ff */
        /* <DEDUP_REMOVED lines=8> */
[----:B------:R-:W-:Y:S05]  /*5150*/  BRA.U UP2, `(.L_x_109) ;  /* 0x0000000102e07547 */ /* 0x000fea000b800000 */
[----:B------:R-:W3:Y:S01]  /*5160*/  LDCU UR6, c[0x0][0x38c] ;  /* 0x00007180ff0677ac */ /* 0x000ee20008000800 */
[----:B------:R-:W-:Y:S02]  /*5170*/  PLOP3.LUT P1, PT, PT, PT, PT, 0x80, 0x8 ;  /* 0x000000000008781c */ /* 0x000fe40003f2f070 */
[----:B------:R-:W-:Y:S01]  /*5180*/  SHF.L.U32 R3, R10, 0x1f, RZ ;  /* 0x0000001f0a037819 */ /* 0x000fe200000006ff */
[----:B------:R-:W-:Y:S02]  /*5190*/  ULEA UR10, UR22, UR8, 0x3 ;  /* 0x00000008160a7291 */ /* 0x000fe4000f8e18ff */
[----:B------:R-:W-:Y:S02]  /*51a0*/  ULEA UR11, UR22, UR24, 0x4 ;  /* 0x00000018160b7291 */ /* 0x000fe4000f8e20ff */
[----:B---3--:R-:W-:-:S06]  /*51b0*/  UISETP.GE.AND UP0, UPT, UR6, 0x1, UPT ;  /* 0x000000010600788c */ /* 0x008fcc000bf06270 */
[----:B------:R-:W-:-:S05]  /*51c0*/  PLOP3.LUT P0, PT, PT, PT, UP0, 0x80, 0x8 ;  /* 0x000000000008781c */ /* 0x000fca0003f0f008 */
[----:B------:R-:W-:-:S08]  /*51d0*/  @UP0 ULEA UR6, UR21, UR8, 0x3 ;  /* 0x0000000815060291 */ /* 0x000fd0000f8e18ff */
[----:B-1----:R-:W-:-:S04]  /*51e0*/  @P0 SHF.L.U32 R0, R8, 0x1f, RZ ;  /* 0x0000001f08000819 */ /* 0x002fc800000006ff */
[----:B------:R1:W3:Y:S01]  /*51f0*/  @P0 SYNCS.PHASECHK.TRANS64.TRYWAIT P1, [UR6], R0 ;  /* 0x00000000ff0005a7 */ /* 0x0002e20008021106 */
[----:B------:R-:W4:Y:S02]  /*5200*/  SYNCS.PHASECHK.TRANS64.TRYWAIT P0, [UR10+0x320], R3 ;  /* 0x00032003ff0075a7 */ /* 0x000f24000800110a */
[----:B-1-34-:R-:W-:Y:S05]  /*5210*/  @!P0 BRA `(.L_x_110) ;  /* 0x0000004000508947 */ /* 0x01afea0003800000 */
.L_x_254:
[----:B------:R-:W-:Y:S01]  /*5220*/  UMOV UR19, UR20 ;  /* 0x0000001400137c82 */ /* 0x000fe20008000000 */
[----:B------:R-:W-:Y:S05]  /*5230*/  BRA.U !UP0, `(.L_x_111) ;  /* 0x0000000108987547 */ /* 0x000fea000b800000 */
[----:B------:R-:W-:Y:S02]  /*5240*/  UIADD3 UR19, UPT, UPT, UR23, UR20, URZ ;  /* 0x0000001417137290 */ /* 0x000fe4000fffe0ff */
[----:B------:R-:W-:Y:S01]  /*5250*/  UPLOP3.LUT UP3, UPT, UPT, UPT, UPT, 0x40, 0x4 ;  /* 0x000000000004789c */ /* 0x000fe20003f6e870 */
[----:B------:R-:W-:Y:S01]  /*5260*/  UMOV UR18, UR7 ;  /* 0x0000000700127c82 */ /* 0x000fe20008000000 */
[----:B------:R-:W-:-:S09]  /*5270*/  UMOV UR17, UR21 ;  /* 0x0000001500117c82 */ /* 0x000fd20008000000 */
.L_x_114:
[----:B---3--:R-:W-:Y:S01]  /*5280*/  ULEA UR9, UR17, UR8, 0x3 ;  /* 0x0000000811097291 */ /* 0x008fe2000f8e18ff */
[----:B----4-:R-:W-:Y:S11]  /*5290*/  @P1 BRA `(.L_x_112) ;  /* 0x00000000000c1947 */ /* 0x010ff60003800000 */
[----:B-1----:R-:W-:Y:S04]  /*52a0*/  SHF.L.U32 R3, R8, 0x1f, RZ ;  /* 0x0000001f08037819 */ /* 0x002fe800000006ff */
[----:B------:R-:W1:Y:S02]  /*52b0*/  SYNCS.PHASECHK.TRANS64.TRYWAIT P0, [UR9], R3 ;  /* 0x00000003ff0075a7 */ /* 0x000e640008001109 */
[----:B-1----:R-:W-:Y:S05]  /*52c0*/  @!P0 BRA `(.L_x_113) ;  /* 0x00000040003c8947 */ /* 0x002fea0003800000 */
.L_x_112:
[----:B------:R-:W-:Y:S01]  /*52d0*/  UISETP.NE.AND UP0, UPT, UR18, 0x1, UPT ;  /* 0x000000011200788c */ /* 0x000fe2000bf05270 */
[----:B------:R-:W-:Y:S01]  /*52e0*/  PLOP3.LUT P1, PT, PT, PT, PT, 0x80, 0x8 ;  /* 0x000000000008781c */ /* 0x000fe20003f2f070 */
[----:B------:R-:W-:Y:S02]  /*52f0*/  UIADD3 UR21, UPT, UPT, UR17, 0x1, URZ ;  /* 0x0000000111157890 */ /* 0x000fe4000fffe0ff */
[----:B------:R-:W-:Y:S02]  /*5300*/  ULEA UR30, UR17, UR15, 0x6 ;  /* 0x0000000f111e7291 */ /* 0x000fe4000f8e30ff */
[----:B------:R-:W-:Y:S01]  /*5310*/  UISETP.NE.AND UP1, UPT, UR21, 0x2c, UPT ;  /* 0x0000002c1500788c */ /* 0x000fe2000bf25270 */
[----:B------:R-:W-:Y:S01]  /*5320*/  PLOP3.LUT P0, PT, PT, PT, UP0, 0x80, 0x8 ;  /* 0x000000000008781c */ /* 0x000fe20003f0f008 */
[----:B------:R-:W-:Y:S02]  /*5330*/  ULEA UR32, UR17, UR14, 0x8 ;  /* 0x0000000e11207291 */ /* 0x000fe4000f8e40ff */
[----:B------:R-:W-:Y:S02]  /*5340*/  USEL UR16, URZ, 0x1, UP1 ;  /* 0x00000001ff107887 */ /* 0x000fe40008800000 */
[----:B------:R-:W-:Y:S02]  /*5350*/  USEL UR21, UR21, URZ, UP1 ;  /* 0x000000ff15157287 */ /* 0x000fe40008800000 */
[----:B------:R-:W-:Y:S02]  /*5360*/  UIADD3 UR36, UPT, UPT, UR30, 0x2, URZ ;  /* 0x000000021e247890 */ /* 0x000fe4000fffe0ff */
[----:B------:R-:W-:Y:S01]  /*5370*/  @UP0 ULEA UR6, UR21, UR8, 0x3 ;  /* 0x0000000815060291 */ /* 0x000fe2000f8e18ff */
[----:B------:R-:W-:Y:S01]  /*5380*/  LOP3.LUT R8, R8, UR16, RZ, 0x3c, !PT ;  /* 0x0000001008087c12 */ /* 0x000fe2000f8e3cff */
[----:B------:R-:W-:Y:S02]  /*5390*/  UIADD3 UR34, UPT, UPT, UR32, 0x2, URZ ;  /* 0x0000000220227890 */ /* 0x000fe4000fffe0ff */
[----:B------:R-:W-:Y:S01]  /*53a0*/  UIADD3 UR9, UPT, UPT, UR9, 0x160, URZ ;  /* 0x0000016009097890 */ /* 0x000fe2000fffe0ff */
[----:B-1----:R-:W-:Y:S01]  /*53b0*/  @P0 SHF.L.U32 R0, R8, 0x1f, RZ ;  /* 0x0000001f08000819 */ /* 0x002fe200000006ff */
[----:B------:R-:W-:Y:S01]  /*53c0*/  UMOV UR31, 0x80004020 ;  /* 0x80004020001f7882 */ /* 0x000fe20000000000 */
[----:B------:R-:W-:Y:S01]  /*53d0*/  UMOV UR33, 0x80004020 ;  /* 0x8000402000217882 */ /* 0x000fe20000000000 */
[----:B------:R-:W-:Y:S01]  /*53e0*/  UMOV UR37, 0x80004020 ;  /* 0x8000402000257882 */ /* 0x000fe20000000000 */
[----:B------:R3:W4:Y:S01]  /*53f0*/  @P0 SYNCS.PHASECHK.TRANS64.TRYWAIT P1, [UR6], R0 ;  /* 0x00000000ff0005a7 */ /* 0x0007220008021106 */
[----:B------:R-:W-:Y:S01]  /*5400*/  UIADD3 UR20, UPT, UPT, UR20, 0x1, URZ ;  /* 0x0000000114147890 */ /* 0x000fe2000fffe0ff */
[----:B------:R3:W-:Y:S01]  /*5410*/  UTCIMMA.2CTA gdesc[UR32], gdesc[UR30], tmem[UR11], tmem[UR28], idesc[UR29], UP3 ;  /* 0x00ff1c1e200075ea */ /* 0x0007e20009a0010b */
[----:B------:R-:W-:Y:S02]  /*5420*/  UIADD3 UR18, UPT, UPT, UR18, -0x1, URZ ;  /* 0xffffffff12127890 */ /* 0x000fe4000fffe0ff */
[----:B------:R-:W-:Y:S02]  /*5430*/  UISETP.NE.AND UP0, UPT, UR20, UR19, UPT ;  /* 0x000000131400728c */ /* 0x000fe4000bf05270 */
[----:B------:R-:W-:Y:S01]  /*5440*/  UPLOP3.LUT UP3, UPT, UPT, UPT, UPT, 0x80, 0x8 ;  /* 0x000000000008789c */ /* 0x000fe20003f6f070 */
[----:B------:R-:W-:Y:S01]  /*5450*/  UMOV UR35, 0x80004020 ;  /* 0x8000402000237882 */ /* 0x000fe20000000000 */
[----:B------:R-:W-:Y:S01]  /*5460*/  UMOV UR17, UR21 ;  /* 0x0000001500117c82 */ /* 0x000fe20008000000 */
[----:B------:R3:W-:Y:S01]  /*5470*/  UTCIMMA.2CTA gdesc[UR34], gdesc[UR36], tmem[UR11], tmem[UR26], idesc[UR27], UPT ;  /* 0x00ff1a24220075ea */ /* 0x0007e2000ba0010b */
[----:B------:R3:W-:Y:S03]  /*5480*/  UTCBAR.2CTA.MULTICAST [UR9], URZ, UR13 ;  /* 0x000000ff090073e9 */ /* 0x0007e6000820080d */
[----:B------:R-:W-:Y:S05]  /*5490*/  BRA.U UP0, `(.L_x_114) ;  /* 0xfffffffd00787547 */ /* 0x000fea000b83ffff */
.L_x_111:
[----:B------:R-:W-:Y:S01]  /*54a0*/  UIADD3 UR10, UPT, UPT, UR10, 0x300, URZ ;  /* 0x000003000a0a7890 */ /* 0x000fe2000fffe0ff */
[----:B------:R-:W-:-:S08]  /*54b0*/  UMOV UR20, UR19 ;  /* 0x0000001300147c82 */ /* 0x000fd00008000000 */
[----:B------:R1:W-:Y:S01]  /*54c0*/  UTCBAR.2CTA.MULTICAST [UR10], URZ, UR12 ;  /* 0x000000ff0a0073e9 */ /* 0x0003e2000820080c */
[----:B------:R-:W-:Y:S02]  /*54d0*/  NOP ;  /* 0x0000000000007918 */ /* 0x000fe40000000000 */
.L_x_109:
[----:B------:R-:W-:Y:S01]  /*54e0*/  UIADD3 UR22, UPT, UPT, UR22, 0x1, URZ ;  /* 0x0000000116167890 */ /* 0x000fe2000fffe0ff */
[----:B--2---:R-:W-:Y:S02]  /*54f0*/  LOP3.LUT P0, RZ, R6, 0x1, RZ, 0xc0, !PT ;  /* 0x0000000106ff7812 */ /* 0x004fe4000780c0ff */
[----:B----4-:R-:W-:Y:S01]  /*5500*/  ISETP.NE.AND P1, PT, R2, 0x2, PT ;  /* 0x000000020200780c */ /* 0x010fe20003f25270 */
[----:B------:R-:W-:-:S03]  /*5510*/  UISETP.NE.AND UP0, UPT, UR22, 0x4, UPT ;  /* 0x000000041600788c */ /* 0x000fc6000bf05270 */
[----:B-1-3--:R-:W-:Y:S01]  /*5520*/  SEL R0, RZ, 0x1, P1 ;  /* 0x00000001ff007807 */ /* 0x00afe20000800000 */
[----:B------:R-:W-:Y:S01]  /*5530*/  USEL UR6, URZ, 0x1, UP0 ;  /* 0x00000001ff067887 */ /* 0x000fe20008000000 */
[----:B------:R-:W-:Y:S01]  /*5540*/  SEL R2, R2, RZ, P1 ;  /* 0x000000ff02027207 */ /* 0x000fe20000800000 */
[----:B------:R-:W-:Y:S01]  /*5550*/  USEL UR22, UR22, URZ, UP0 ;  /* 0x000000ff16167287 */ /* 0x000fe20008000000 */
[----:B------:R-:W-:-:S03]  /*5560*/  LOP3.LUT R9, R9, R0, RZ, 0x3c, !PT ;  /* 0x0000000009097212 */ /* 0x000fc600078e3cff */
[----:B------:R-:W-:Y:S01]  /*5570*/  LOP3.LUT R10, R10, UR6, RZ, 0x3c, !PT ;  /* 0x000000060a0a7c12 */ /* 0x000fe2000f8e3cff */
[----:B------:R-:W-:Y:S07]  /*5580*/  @P0 BRA `(.L_x_115) ;  /* 0xfffffff800b00947 */ /* 0x000fee000383ffff */
[----:B------:R-:W1:Y:S01]  /*5590*/  S2UR UR6, SR_CgaCtaId ;  /* 0x00000000000679c3 */ /* 0x000e620000008800 */
[----:B------:R-:W-:Y:S01]  /*55a0*/  ELECT P0, URZ, PT ;  /* 0x0000000000ff782f */ /* 0x000fe20003800000 */
[----:B------:R-:W-:Y:S01]  /*55b0*/  HFMA2 R0, -RZ, RZ, 0, 5.9604644775390625e-08 ;  /* 0x00000001ff007431 */ /* 0x000fe200000001ff */
[----:B------:R-:W-:-:S05]  /*55c0*/  UMOV UR7, 0x40 ;  /* 0x0000004000077882 */ /* 0x000fca0000000000 */
[----:B------:R-:W-:Y:S01]  /*55d0*/  UVIRTCOUNT.DEALLOC.SMPOOL 0x80 ;  /* 0x000000800000784c */ /* 0x000fe20000000000 */
[----:B------:R-:W-:Y:S02]  /*55e0*/  UISETP.NE.AND UP0, UPT, UR5, URZ, UPT ;  /* 0x000000ff0500728c */ /* 0x000fe4000bf05270 */
[----:B-1----:R-:W-:-:S09]  /*55f0*/  ULEA UR6, UR6, UR7, 0x18 ;  /* 0x0000000706067291 */ /* 0x002fd2000f8ec0ff */
[----:B------:R1:W-:Y:S01]  /*5600*/  @P0 STS.U8 [UR6+0x1c], R0 ;  /* 0x00001c00ff000988 */ /* 0x0003e20008000006 */
[----:B------:R-:W-:Y:S05]  /*5610*/  BRA.U UP0, `(.L_x_116) ;  /* 0x0000000100a07547 */ /* 0x000fea000b800000 */
[----:B------:R-:W-:Y:S01]  /*5620*/  UIADD3 UR5, UPT, UPT, UR8, 0x320, URZ ;  /* 0x0000032008057890 */ /* 0x000fe2000fffe0ff */
[----:B------:R-:W-:-:S03]  /*5630*/  SHF.L.U32 R2, R10, 0x1f, RZ ;  /* 0x0000001f0a027819 */ /* 0x000fc600000006ff */
[----:B------:R-:W-:-:S09]  /*5640*/  ULEA UR7, UR22, UR5, 0x3 ;  /* 0x0000000516077291 */ /* 0x000fd2000f8e18ff */
[----:B------:R-:W2:Y:S02]  /*5650*/  SYNCS.PHASECHK.TRANS64.TRYWAIT P0, [UR7], R2 ;  /* 0x00000002ff0075a7 */ /* 0x000ea40008001107 */
[----:B--2---:R-:W-:Y:S05]  /*5660*/  @!P0 BRA `(.L_x_117) ;  /* 0x0000003c006c8947 */ /* 0x004fea0003800000 */
.L_x_257:
        /* <DEDUP_REMOVED lines=9> */
.L_x_259:
        /* <DEDUP_REMOVED lines=9> */
.L_x_261:
[----:B------:R-:W-:-:S04]  /*5790*/  UIADD3 UR9, UPT, UPT, UR9, 0x1, URZ ;  /* 0x0000000109097890 */ /* 0x000fc8000fffe0ff */
[----:B------:R-:W-:-:S04]  /*57a0*/  UISETP.NE.AND UP1, UPT, UR9, 0x4, UPT ;  /* 0x000000040900788c */ /* 0x000fc8000bf25270 */
[----:B------:R-:W-:Y:S02]  /*57b0*/  USEL UR7, URZ, 0x1, UP1 ;  /* 0x00000001ff077887 */ /* 0x000fe40008800000 */
[----:B------:R-:W-:-:S04]  /*57c0*/  USEL UR9, UR9, URZ, UP1 ;  /* 0x000000ff09097287 */ /* 0x000fc80008800000 */
[----:B------:R-:W-:Y:S01]  /*57d0*/  ULEA UR9, UR9, UR5, 0x3 ;  /* 0x0000000509097291 */ /* 0x000fe2000f8e18ff */
[----:B------:R-:W-:-:S04]  /*57e0*/  LOP3.LUT R2, R2, UR7, RZ, 0x3c, !PT ;  /* 0x0000000702027c12 */ /* 0x000fc8000f8e3cff */
[----:B------:R-:W-:Y:S01]  /*57f0*/  SHF.L.U32 R2, R2, 0x1f, RZ ;  /* 0x0000001f02027819 */ /* 0x000fe200000006ff */
[----:B-1----:R-:W-:-:S04]  /*5800*/  IMAD.U32 R0, RZ, RZ, UR9 ;  /* 0x00000009ff007e24 */ /* 0x002fc8000f8e00ff */
[----:B------:R1:W2:Y:S03]  /*5810*/  SYNCS.PHASECHK.TRANS64.TRYWAIT P0, [R0+URZ], R2 ;  /* 0x00000002000075a7 */ /* 0x0002a600080011ff */
[----:B--2---:R-:W-:Y:S05]  /*5820*/  @!P0 NANOSLEEP.SYNCS 0x989680 ;  /* 0x009896800000895d */ /* 0x004fea0003900000 */
[----:B------:R-:W2:Y:S02]  /*5830*/  @!P0 SYNCS.PHASECHK.TRANS64 P0, [R0+URZ], R2 ;  /* 0x00000002000085a7 */ /* 0x000ea400080010ff */
[----:B--2---:R-:W-:Y:S05]  /*5840*/  @P0 BRA `(.L_x_120) ;  /* 0x0000000000200947 */ /* 0x004fea0003800000 */
.L_x_121:
[----:B--2---:R2:W3:Y:S02]  /*5850*/  SYNCS.PHASECHK.TRANS64.TRYWAIT P0, [R0+URZ], R2 ;  /* 0x00000002000075a7 */ /* 0x0044e400080011ff */
[----:B---3--:R-:W-:Y:S05]  /*5860*/  @!P0 NANOSLEEP.SYNCS 0x989680 ;  /* 0x009896800000895d */ /* 0x008fea0003900000 */
[----:B------:R-:W3:Y:S02]  /*5870*/  @!P0 SYNCS.PHASECHK.TRANS64 P0, [R0+URZ], R2 ;  /* 0x00000002000085a7 */ /* 0x000ee400080010ff */
[----:B---3--:R-:W-:Y:S05]  /*5880*/  @!P0 BRA `(.L_x_121) ;  /* 0xfffffffc00f08947 */ /* 0x008fea000383ffff */
[----:B------:R-:W-:Y:S05]  /*5890*/  BRA `(.L_x_120) ;  /* 0x00000000000c7947 */ /* 0x000fea0003800000 */
.L_x_116:
[----:B------:R-:W-:-:S04]  /*58a0*/  UIADD3 UR5, UPT, UPT, UR8, 0x360, URZ ;  /* 0x0000036008057890 */ /* 0x000fc8000fffe0ff */
[----:B------:R-:W-:-:S09]  /*58b0*/  UPRMT UR5, UR4, 0x654, UR5 ;  /* 0x0000065404057896 */ /* 0x000fd20008000005 */
[----:B------:R-:W-:Y:S03]  /*58c0*/  SYNCS.ARRIVE.TRANS64.RED.A1T0 RZ, [UR5], RZ ;  /* 0x000000ffffff79a7 */ /* 0x000fe60008100405 */
.L_x_120:
[----:B-12---:R-:W-:Y:S01]  /*58d0*/  SHF.L.U32 R2, RZ, 0x1f, RZ ;  /* 0x0000001fff027819 */ /* 0x006fe200000006ff */
[----:B------:R-:W-:Y:S01]  /*58e0*/  UIADD3 UR5, UPT, UPT, UR8, 0x360, URZ ;  /* 0x0000036008057890 */ /* 0x000fe2000fffe0ff */
[----:B------:R-:W-:Y:S02]  /*58f0*/  PLOP3.LUT P0, PT, PT, PT, UP0, 0x80, 0x8 ;  /* 0x000000000008781c */ /* 0x000fe40003f0f008 */
[----:B------:R-:W1:Y:S02]  /*5900*/  SYNCS.PHASECHK.TRANS64.TRYWAIT P1, [UR8+0x360], R2 ;  /* 0x00036002ff0075a7 */ /* 0x000e640008021108 */
[----:B-1----:R-:W-:Y:S09]  /*5910*/  @!P1 BRA `(.L_x_122) ;  /* 0x0000003c00089947 */ /* 0x002ff20003800000 */
.L_x_263:
[----:B------:R-:W-:Y:S01]  /*5920*/  @!UP0 UPRMT UR5, UR4, 0x654, UR5 ;  /* 0x0000065404058896 */ /* 0x000fe20008000005 */
[----:B------:R-:W-:Y:S02]  /*5930*/  UMOV UR8, 0xffff ;  /* 0x0000ffff00087882 */ /* 0x000fe40000000000 */
[----:B------:R-:W-:-:S06]  /*5940*/  UMOV UR4, 0x1 ;  /* 0x0000000100047882 */ /* 0x000fcc0000000000 */
[----:B------:R-:W-:Y:S01]  /*5950*/  @!P0 SYNCS.ARRIVE.TRANS64.RED.A1T0 RZ, [UR5], RZ ;  /* 0x000000ffffff89a7 */ /* 0x000fe20008100405 */
[----:B------:R-:W-:Y:S01]  /*5960*/  NOP ;  /* 0x0000000000007918 */ /* 0x000fe20000000000 */
[----:B-1----:R-:W1:Y:S01]  /*5970*/  LDS R0, [UR6+0x14] ;  /* 0x00001406ff007984 */ /* 0x002e620008000800 */
[----:B------:R-:W-:-:S04]  /*5980*/  ULOP3.LUT UR5, UR24, 0xffff, URZ, 0xc0, !UPT ;  /* 0x0000ffff18057892 */ /* 0x000fc8000f8ec0ff */
[----:B------:R-:W-:-:S04]  /*5990*/  USHF.R.U32.HI UR5, URZ, 0x5, UR5 ;  /* 0x00000005ff057899 */ /* 0x000fc80008011605 */
[----:B------:R-:W-:Y:S02]  /*59a0*/  USHF.L.U32 UR8, UR8, UR5, URZ ;  /* 0x0000000508087299 */ /* 0x000fe400080006ff */
[----:B------:R-:W-:-:S04]  /*59b0*/  USHF.L.U32 UR4, UR4, UR5, URZ ;  /* 0x0000000504047299 */ /* 0x000fc800080006ff */
[----:B-1----:R-:W-:-:S04]  /*59c0*/  LOP3.LUT R0, R0, UR8, RZ, 0xc0, !PT ;  /* 0x0000000800007c12 */ /* 0x002fc8000f8ec0ff */
[----:B------:R-:W-:-:S13]  /*59d0*/  ISETP.NE.AND P0, PT, R0, UR8, PT ;  /* 0x0000000800007c0c */ /* 0x000fda000bf05270 */
[----:B------:R-:W-:Y:S05]  /*59e0*/  @P0 BRA `(.L_x_123) ;  /* 0x0000000000580947 */ /* 0x000fea0003800000 */
[----:B------:R-:W1:Y:S02]  /*59f0*/  LDS R0, [UR6+0x18] ;  /* 0x00001806ff007984 */ /* 0x000e640008000800 */
[----:B-1----:R-:W-:-:S04]  /*5a00*/  LOP3.LUT R0, R0, UR4, RZ, 0xc0, !PT ;  /* 0x0000000400007c12 */ /* 0x002fc8000f8ec0ff */
[----:B------:R-:W-:-:S13]  /*5a10*/  ISETP.NE.AND P0, PT, R0, UR4, PT ;  /* 0x0000000400007c0c */ /* 0x000fda000bf05270 */
[----:B------:R-:W-:Y:S05]  /*5a20*/  @P0 BRA `(.L_x_124) ;  /* 0x00000000003c0947 */ /* 0x000fea0003800000 */
[----:B------:R-:W1:Y:S01]  /*5a30*/  S2R R2, SR_LANEID ;  /* 0x0000000000027919 */ /* 0x000e620000000000 */
[----:B------:R-:W-:Y:S01]  /*5a40*/  ULOP3.LUT UR8, URZ, UR8, URZ, 0x33, !UPT ;  /* 0x00000008ff087292 */ /* 0x000fe2000f8e33ff */
[----:B------:R-:W-:Y:S02]  /*5a50*/  VOTEU.ANY UR7, UPT, PT ;  /* 0x0000000000077886 */ /* 0x000fe400038e0100 */
[----:B------:R-:W-:-:S03]  /*5a60*/  UFLO.U32 UR7, UR7 ;  /* 0x00000007000772bd */ /* 0x000fc600080e0000 */
[----:B------:R-:W-:-:S04]  /*5a70*/  IMAD.U32 R0, RZ, RZ, UR8 ;  /* 0x00000008ff007e24 */ /* 0x000fc8000f8e00ff */
[----:B------:R2:W3:Y:S02]  /*5a80*/  REDUX UR5, R0 ;  /* 0x00000000000573c4 */ /* 0x0004e40000000000 */
[----:B------:R4:W-:Y:S01]  /*5a90*/  UTCATOMSWS.AND URZ, UR8 ;  /* 0x0000000800ff79e3 */ /* 0x0009e20008000000 */
[----:B-1----:R-:W-:Y:S02]  /*5aa0*/  ISETP.EQ.U32.AND P0, PT, R2, UR7, PT ;  /* 0x0000000702007c0c */ /* 0x002fe4000bf02070 */
[----:B--2---:R-:W-:Y:S02]  /*5ab0*/  LOP3.LUT R0, RZ, UR4, RZ, 0x33, !PT ;  /* 0x00000004ff007c12 */ /* 0x004fe4000f8e33ff */
[----:B---3--:R-:W-:Y:S02]  /*5ac0*/  MOV R2, UR5 ;  /* 0x0000000500027c02 */ /* 0x008fe40008000f00 */
[----:B------:R-:W1:Y:S07]  /*5ad0*/  REDUX UR4, R0 ;  /* 0x00000000000473c4 */ /* 0x000e6e0000000000 */
[----:B------:R4:W-:Y:S01]  /*5ae0*/  @P0 ATOMS.AND RZ, [UR6+0x14], R2 ;  /* 0x00001402ffff098c */ /* 0x0009e2000a800006 */
[----:B-1----:R-:W-:-:S05]  /*5af0*/  IMAD.U32 R0, RZ, RZ, UR4 ;  /* 0x00000004ff007e24 */ /* 0x002fca000f8e00ff */
[----:B------:R4:W-:Y:S01]  /*5b00*/  @P0 ATOMS.AND RZ, [UR6+0x18], R0 ;  /* 0x00001800ffff098c */ /* 0x0009e2000a800006 */
[----:B------:R-:W-:Y:S05]  /*5b10*/  BRA `(.L_x_125) ;  /* 0x0000000000147947 */ /* 0x000fea0003800000 */
.L_x_124:
[----:B------:R-:W-:Y:S02]  /*5b20*/  MOV R2, 0x5b40 ;  /* 0x00005b4000027802 */ /* 0x000fe40000000f00 */
[----:B-----5:R-:W-:Y:S05]  /*5b30*/  CALL.REL.NOINC `($__internal_0_$__cuda_sm10x_tcgen05_guardrail_trap_col_being_dealloced_not_returned_by_alloc) ;  /* 0x0000003c001c7944 */ /* 0x020fea0003c00000 */
[----:B------:R-:W-:Y:S05]  /*5b40*/  BRA `(.L_x_125) ;  /* 0x0000000000087947 */ /* 0x000fea0003800000 */
.L_x_123:
[----:B------:R-:W-:Y:S02]  /*5b50*/  MOV R2, 0x5b70 ;  /* 0x00005b7000027802 */ /* 0x000fe40000000f00 */
[----:B-----5:R-:W-:Y:S05]  /*5b60*/  CALL.REL.NOINC `($__internal_2_$__cuda_sm10x_tcgen05_guardrail_trap_unallocated_columns_being_dealloced) ;  /* 0x0000003c00287944 */ /* 0x020fea0003c00000 */
.L_x_125:
[----:B------:R-:W-:Y:S01]  /*5b70*/  NOP ;  /* 0x0000000000007918 */ /* 0x000fe20000000000 */
[----:B----4-:R-:W-:Y:S05]  /*5b80*/  EXIT ;  /* 0x000000000000794d */ /* 0x010fea0003800000 */
.L_x_96:
[----:B------:R-:W-:-:S09]  /*5b90*/  UISETP.NE.OR UP5, UPT, UR10, 0x3, !UP5 ;  /* 0x000000030a00788c */ /* 0x000fd2000efa5670 */
[----:B------:R-:W-:Y:S05]  /*5ba0*/  BRA.U UP5, `(.L_x_126) ;  /* 0x0000000905cc7547 */ /* 0x000fea000b800000 */
[----:B------:R-:W1:Y:S01]  /*5bb0*/  LDC R0, c[0x0][0xb30] ;  /* 0x0002cc00ff007b82 */ /* 0x000e620000000800 */
[----:B------:R-:W2:Y:S01]  /*5bc0*/  LDCU.64 UR8, c[0x0][0x888] ;  /* 0x00011100ff0877ac */ /* 0x000ea20008000a00 */
[----:B------:R-:W-:Y:S02]  /*5bd0*/  HFMA2 R27, -RZ, RZ, 0, 0 ;  /* 0x00000000ff1b7431 */ /* 0x000fe400000001ff */
[----:B------:R-:W-:Y:S01]  /*5be0*/  IMAD.MOV.U32 R29, RZ, RZ, 0x1 ;  /* 0x00000001ff1d7424 */ /* 0x000fe200078e00ff */
[----:B------:R-:W-:Y:S01]  /*5bf0*/  MOV R23, 0x800 ;  /* 0x0000080000177802 */ /* 0x000fe20000000f00 */
[----:B------:R-:W3:Y:S01]  /*5c00*/  LDCU.64 UR4, c[0x0][0x890] ;  /* 0x00011200ff0477ac */ /* 0x000ee20008000a00 */
[----:B------:R-:W-:Y:S01]  /*5c10*/  IMAD.MOV.U32 R28, RZ, RZ, RZ ;  /* 0x000000ffff1c7224 */ /* 0x000fe200078e00ff */
[----:B------:R-:W4:Y:S01]  /*5c20*/  LDC R22, c[0x0][0x370] ;  /* 0x0000dc00ff167b82 */ /* 0x000f220000000800 */
[----:B------:R-:W-:Y:S01]  /*5c30*/  UMOV UR6, 0x400 ;  /* 0x0000040000067882 */ /* 0x000fe20000000000 */
[----:B------:R-:W-:-:S02]  /*5c40*/  UPLOP3.LUT UP1, UPT, UPT, UPT, UPT, 0x40, 0x4 ;  /* 0x000000000004789c */ /* 0x000fc40003f2e870 */
[----:B------:R-:W-:-:S04]  /*5c50*/  ULEA UR6, UR37, UR6, 0x18 ;  /* 0x0000000625067291 */ /* 0x000fc8000f8ec0ff */
[----:B------:R-:W4:Y:S01]  /*5c60*/  LDC R3, c[0x0][0xb0c] ;  /* 0x0002c300ff037b82 */ /* 0x000f220000000800 */
[----:B--2---:R-:W-:Y:S02]  /*5c70*/  UISETP.NE.U32.AND UP2, UPT, UR8, URZ, UPT ;  /* 0x000000ff0800728c */ /* 0x004fe4000bf45070 */
[----:B------:R-:W-:Y:S02]  /*5c80*/  UIADD3 UR8, UPT, UPT, UR6, 0x2c0, URZ ;  /* 0x000002c006087890 */ /* 0x000fe4000fffe0ff */
[----:B---3--:R-:W-:-:S03]  /*5c90*/  UISETP.NE.U32.AND UP3, UPT, UR4, URZ, UPT ;  /* 0x000000ff0400728c */ /* 0x008fc6000bf65070 */
[----:B------:R-:W2:Y:S01]  /*5ca0*/  LDC R20, c[0x0][0xb20] ;  /* 0x0002c800ff147b82 */ /* 0x000ea20000000800 */
[----:B-1----:R-:W-:Y:S01]  /*5cb0*/  ISETP.NE.AND P1, PT, R0, 0x1, PT ;  /* 0x000000010000780c */ /* 0x002fe20003f25270 */
[----:B------:R-:W-:Y:S02]  /*5cc0*/  UISETP.NE.AND.EX UP2, UPT, UR9, URZ, UPT, UP2 ;  /* 0x000000ff0900728c */ /* 0x000fe4000bf45320 */
[----:B------:R-:W-:Y:S02]  /*5cd0*/  UPRMT UR37, UR37, 0x654, UR8 ;  /* 0x0000065425257896 */ /* 0x000fe40008000008 */
[----:B------:R-:W-:Y:S02]  /*5ce0*/  UISETP.NE.AND.EX UP3, UPT, UR5, URZ, UPT, UP3 ;  /* 0x000000ff0500728c */ /* 0x000fe4000bf65330 */
[----:B------:R-:W1:Y:S08]  /*5cf0*/  LDC.64 R30, c[0x0][0x348] ;  /* 0x0000d200ff1e7b82 */ /* 0x000e700000000a00 */
[----:B------:R-:W3:Y:S08]  /*5d00*/  LDC.64 R14, c[0x0][0xb10] ;  /* 0x0002c400ff0e7b82 */ /* 0x000ef00000000a00 */
[----:B------:R-:W1:Y:S08]  /*5d10*/  LDC.64 R6, c[0x0][0xb18] ;  /* 0x0002c600ff067b82 */ /* 0x000e700000000a00 */
[----:B------:R-:W1:Y:S08]  /*5d20*/  LDC.64 R4, c[0x0][0xb28] ;  /* 0x0002ca00ff047b82 */ /* 0x000e700000000a00 */
[----:B--2-4-:R-:W1:Y:S02]  /*5d30*/  LDC R21, c[0x0][0x374] ;  /* 0x0000dd00ff157b82 */ /* 0x014e640000000800 */
.L_x_134:
[C---:B------:R-:W-:Y:S02]  /*5d40*/  LEA R0, R28.reuse, UR6, 0x3 ;  /* 0x000000061c007c11 */ /* 0x040fe4000f8e18ff */
[----:B------:R-:W-:Y:S02]  /*5d50*/  SHF.L.U32 R2, R27, 0x1f, RZ ;  /* 0x0000001f1b027819 */ /* 0x000fe400000006ff */
[----:B------:R-:W-:Y:S02]  /*5d60*/  LEA R16, R28, UR6, 0x4 ;  /* 0x000000061c107c11 */ /* 0x000fe4000f8e20ff */
[----:B--2---:R-:W2:Y:S02]  /*5d70*/  SYNCS.PHASECHK.TRANS64.TRYWAIT P0, [R0+URZ+0x2e0], R2 ;  /* 0x0002e002000075a7 */ /* 0x004ea400080011ff */
[----:B--2---:R-:W-:Y:S05]  /*5d80*/  @!P0 BRA `(.L_x_127) ;  /* 0x0000003800048947 */ /* 0x004fea0003800000 */
.L_x_264:
[----:B------:R-:W-:Y:S01]  /*5d90*/  ISETP.GE.AND P0, PT, R26, 0x1, PT ;  /* 0x000000011a00780c */ /* 0x000fe20003f06270 */
[----:B------:R-:W4:Y:S01]  /*5da0*/  LDS.128 R16, [R16+0x370] ;  /* 0x0003700010107984 */ /* 0x000f220000000c00 */
[----:B------:R-:W-:Y:S01]  /*5db0*/  ISETP.NE.U32.AND P4, PT, RZ, UR4, PT ;  /* 0x00000004ff007c0c */ /* 0x000fe2000bf85070 */
[----:B--2---:R-:W-:Y:S01]  /*5dc0*/  VIADD R0, R0, 0x2f0 ;  /* 0x000002f000007836 */ /* 0x004fe20000000000 */
[----:B------:R-:W-:Y:S02]  /*5dd0*/  SHF.L.U32 R24, R29, 0x1f, RZ ;  /* 0x0000001f1d187819 */ /* 0x000fe400000006ff */
[----:B------:R-:W-:Y:S02]  /*5de0*/  ISETP.NE.AND.EX P4, PT, RZ, UR5, PT, P4 ;  /* 0x00000005ff007c0c */ /* 0x000fe4000bf85340 */
[----:B------:R-:W-:Y:S01]  /*5df0*/  PRMT R0, RZ, 0x654, R0 ;  /* 0x00000654ff007816 */ /* 0x000fe20000000000 */
[----:B------:R-:W-:Y:S01]  /*5e00*/  @!PT LDS RZ, [RZ] ;  /* 0x00000000fffff984 */ /* 0x000fe20000000800 */
[----:B------:R-:W-:Y:S01]  /*5e10*/  @!PT LDS RZ, [RZ] ;  /* 0x00000000fffff984 */ /* 0x000fe20000000800 */
[----:B------:R-:W-:Y:S01]  /*5e20*/  @!PT LDS RZ, [RZ] ;  /* 0x00000000fffff984 */ /* 0x000fe20000000800 */
[----:B------:R-:W-:Y:S01]  /*5e30*/  @!PT LDS RZ, [RZ] ;  /* 0x00000000fffff984 */ /* 0x000fe20000000800 */
[----:B------:R2:W-:Y:S06]  /*5e40*/  MEMBAR.ALL.CTA ;  /* 0x0000000000007992 */ /* 0x0005ec0000008000 */
[----:B--2---:R-:W2:Y:S02]  /*5e50*/  FENCE.VIEW.ASYNC.S ;  /* 0x00000000000073c6 */ /* 0x004ea40000000000 */
[----:B--2---:R2:W-:Y:S01]  /*5e60*/  SYNCS.ARRIVE.TRANS64.RED.A1T0 RZ, [R0+URZ], RZ ;  /* 0x000000ff00ff79a7 */ /* 0x0045e200081004ff */
[----:B----4-:R-:W-:Y:S11]  /*5e70*/  LOP3.LUT P3, RZ, R18, 0x1, RZ, 0xc0, !PT ;  /* 0x0000000112ff7812 */ /* 0x010ff6000786c0ff */
[----:B------:R-:W-:Y:S02]  /*5e80*/  @!UPT UIADD3 URZ, UPT, UPT, URZ, URZ, URZ ;  /* 0x000000fffffff290 */ /* 0x000fe4000fffe0ff */
[----:B------:R-:W-:Y:S02]  /*5e90*/  @P3 MOV R11, R16 ;  /* 0x00000010000b3202 */ /* 0x000fe40000000f00 */
[----:B------:R-:W-:Y:S01]  /*5ea0*/  @P3 LOP3.LUT R10, R17, 0xffff, RZ, 0xc0, !PT ;  /* 0x0000ffff110a3812 */ /* 0x000fe200078ec0ff */
[----:B--2---:R-:W-:Y:S06]  /*5eb0*/  @!P0 BRA `(.L_x_128) ;  /* 0x0000000000a48947 */ /* 0x004fec0003800000 */
[-C--:B-1----:R-:W-:Y:S01]  /*5ec0*/  IMAD.HI.U32 R0, R21, R7.reuse, RZ ;  /* 0x0000000715007227 */ /* 0x082fe200078e00ff */
[----:B------:R-:W-:Y:S02]  /*5ed0*/  ISETP.NE.AND P0, PT, R6, 0x1, PT ;  /* 0x000000010600780c */ /* 0x000fe40003f05270 */
[----:B------:R-:W-:Y:S01]  /*5ee0*/  ISETP.NE.AND P2, PT, R26, 0x1, PT ;  /* 0x000000011a00780c */ /* 0x000fe20003f45270 */
[----:B---3--:R-:W-:Y:S01]  /*5ef0*/  IMAD.HI.U32 R9, R22, R14, RZ ;  /* 0x0000000e16097227 */ /* 0x008fe200078e00ff */
[----:B------:R-:W-:Y:S02]  /*5f00*/  SHF.R.U32.HI R0, RZ, R20, R0 ;  /* 0x00000014ff007219 */ /* 0x000fe40000011600 */
[----:B------:R-:W-:Y:S01]  /*5f10*/  ISETP.NE.AND P5, PT, R3, 0x1, PT ;  /* 0x000000010300780c */ /* 0x000fe20003fa5270 */
[----:B------:R-:W-:Y:S01]  /*5f20*/  IMAD.HI.U32 R13, R10, R7, RZ ;  /* 0x000000070a0d7227 */ /* 0x000fe200078e00ff */
[----:B------:R-:W-:Y:S02]  /*5f30*/  SHF.R.U32.HI R9, RZ, R15, R9 ;  /* 0x0000000fff097219 */ /* 0x000fe40000011609 */
[----:B------:R-:W-:Y:S01]  /*5f40*/  SEL R0, R21, R0, !P0 ;  /* 0x0000000015007207 */ /* 0x000fe20004000000 */
[----:B------:R-:W-:Y:S01]  /*5f50*/  IMAD.HI.U32 R12, R11, R14, RZ ;  /* 0x0000000e0b0c7227 */ /* 0x000fe200078e00ff */
[----:B------:R-:W-:Y:S03]  /*5f60*/  SEL R9, R22, R9, !P5 ;  /* 0x0000000916097207 */ /* 0x000fe60006800000 */
[-C--:B------:R-:W-:Y:S01]  /*5f70*/  IMAD.HI.U32 R8, R0, R4.reuse, RZ ;  /* 0x0000000400087227 */ /* 0x080fe200078e00ff */
[----:B------:R-:W-:Y:S03]  /*5f80*/  SHF.R.U32.HI R12, RZ, R15, R12 ;  /* 0x0000000fff0c7219 */ /* 0x000fe6000001160c */
[----:B------:R-:W-:Y:S01]  /*5f90*/  IMAD.HI.U32 R2, R9, R4, RZ ;  /* 0x0000000409027227 */ /* 0x000fe200078e00ff */
[-C--:B------:R-:W-:Y:S02]  /*5fa0*/  @P2 SHF.R.U32.HI R0, RZ, R5.reuse, R8 ;  /* 0x00000005ff002219 */ /* 0x080fe40000011608 */
[----:B------:R-:W-:Y:S02]  /*5fb0*/  SHF.R.U32.HI R8, RZ, R20, R13 ;  /* 0x00000014ff087219 */ /* 0x000fe4000001160d */
[----:B------:R-:W-:Y:S01]  /*5fc0*/  @P2 SHF.R.U32.HI R9, RZ, R5, R2 ;  /* 0x00000005ff092219 */ /* 0x000fe20000011602 */
[----:B------:R-:W-:Y:S01]  /*5fd0*/  IMAD R0, R26, R0, RZ ;  /* 0x000000001a007224 */ /* 0x000fe200078e02ff */
[----:B------:R-:W-:Y:S02]  /*5fe0*/  SEL R8, R10, R8, !P0 ;  /* 0x000000080a087207 */ /* 0x000fe40004000000 */
[----:B------:R-:W-:Y:S01]  /*5ff0*/  SEL R2, R11, R12, !P5 ;  /* 0x0000000c0b027207 */ /* 0x000fe20006800000 */
[----:B------:R-:W-:Y:S01]  /*6000*/  IMAD R12, R26, R9, RZ ;  /* 0x000000091a0c7224 */ /* 0x000fe200078e02ff */
[C---:B------:R-:W-:Y:S01]  /*6010*/  ISETP.GE.AND P0, PT, R8.reuse, R0, PT ;  /* 0x000000000800720c */ /* 0x040fe20003f06270 */
[----:B------:R-:W-:Y:S03]  /*6020*/  IMAD.HI.U32 R0, R8, R4, RZ ;  /* 0x0000000408007227 */ /* 0x000fe600078e00ff */
[----:B------:R-:W-:Y:S02]  /*6030*/  ISETP.GE.OR P0, PT, R2, R12, P0 ;  /* 0x0000000c0200720c */ /* 0x000fe40000706670 */
[-C--:B------:R-:W-:Y:S04]  /*6040*/  SHF.R.U32.HI R0, RZ, R5.reuse, R0 ;  /* 0x00000005ff007219 */ /* 0x080fe80000011600 */
[----:B------:R-:W-:Y:S05]  /*6050*/  SEL R13, R8, R0, !P2 ;  /* 0x00000000080d7207 */ /* 0x000fea0005000000 */
[----:B------:R-:W-:Y:S02]  /*6060*/  IMAD.MOV R12, RZ, RZ, -R13 ;  /* 0x000000ffff0c7224 */ /* 0x000fe400078e0a0d */
[----:B------:R-:W-:Y:S04]  /*6070*/  @!P0 IMAD.HI.U32 R0, R2, R4, RZ ;  /* 0x0000000402008227 */ /* 0x000fe800078e00ff */
[----:B------:R-:W-:Y:S01]  /*6080*/  IMAD R12, R26, R12, R8 ;  /* 0x0000000c1a0c7224 */ /* 0x000fe200078e0208 */
[----:B------:R-:W-:Y:S04]  /*6090*/  @!P0 SHF.R.U32.HI R0, RZ, R5, R0 ;  /* 0x00000005ff008219 */ /* 0x000fe80000011600 */
[----:B------:R-:W-:Y:S04]  /*60a0*/  @!P0 SEL R0, R2, R0, !P2 ;  /* 0x0000000002008207 */ /* 0x000fe80005000000 */
[----:B------:R-:W-:Y:S01]  /*60b0*/  @!P0 IADD3 R13, PT, PT, R13, -R0, RZ ;  /* 0x800000000d0d8210 */ /* 0x000fe20007ffe0ff */
[----:B------:R-:W-:Y:S01]  /*60c0*/  @!P0 IMAD R0, R9, R12, R0 ;  /* 0x0000000c09008224 */ /* 0x000fe200078e0200 */
[----:B------:R-:W-:Y:S01]  /*60d0*/  IADD3 R9, PT, PT, -R8, RZ, RZ ;  /* 0x000000ff08097210 */ /* 0x000fe20007ffe1ff */
[--C-:B------:R-:W-:Y:S02]  /*60e0*/  IMAD.MOV R12, RZ, RZ, -R2.reuse ;  /* 0x000000ffff0c7224 */ /* 0x100fe400078e0a02 */
[----:B------:R-:W-:Y:S02]  /*60f0*/  @!P0 IMAD R8, R13, R26, R2 ;  /* 0x0000001a0d088224 */ /* 0x000fe400078e0202 */
[----:B------:R-:W-:Y:S02]  /*6100*/  @!P0 IMAD.MOV.U32 R2, RZ, RZ, R0 ;  /* 0x000000ffff028224 */ /* 0x000fe400078e0000 */
[----:B------:R-:W-:Y:S02]  /*6110*/  IMAD R11, R3, R12, R11 ;  /* 0x0000000c030b7224 */ /* 0x000fe400078e020b */
[----:B------:R-:W-:Y:S02]  /*6120*/  IMAD R10, R6, R9, R10 ;  /* 0x00000009060a7224 */ /* 0x000fe400078e020a */
[----:B------:R-:W-:Y:S02]  /*6130*/  IMAD R11, R2, R3, R11 ;  /* 0x00000003020b7224 */ /* 0x000fe400078e020b */
[----:B------:R-:W-:Y:S02]  /*6140*/  IMAD R10, R8, R6, R10 ;  /* 0x00000006080a7224 */ /* 0x000fe400078e020a */
.L_x_128:
[----:B------:R-:W-:Y:S05]  /*6150*/  BRA.U UP1, `(.L_x_129) ;  /* 0x0000000101107547 */ /* 0x000fea000b800000 */
[----:B------:R-:W-:Y:S04]  /*6160*/  MOV R2, UR7 ;  /* 0x0000000700027c02 */ /* 0x000fe80008000f00 */
[----:B------:R-:W-:Y:S04]  /*6170*/  SHF.L.U32 R2, R2, 0x1f, RZ ;  /* 0x0000001f02027819 */ /* 0x000fe800000006ff */
[----:B------:R-:W2:Y:S02]  /*6180*/  SYNCS.PHASECHK.TRANS64.TRYWAIT P0, [UR6+0x2d8], R2 ;  /* 0x0002d802ff0075a7 */ /* 0x000ea40008001106 */
[----:B--2---:R-:W-:Y:S05]  /*6190*/  @!P0 BRA `(.L_x_130) ;  /* 0x0000003400148947 */ /* 0x004fea0003800000 */
.L_x_129:
[----:B------:R-:W-:Y:S05]  /*61a0*/  BRA.U !UP3, `(.L_x_131) ;  /* 0x000000010b347547 */ /* 0x000fea000b800000 */
[----:B------:R-:W-:Y:S01]  /*61b0*/  UPLOP3.LUT UP0, UPT, UPT, UPT, UP2, 0x80, 0x8 ;  /* 0x000000000008789c */ /* 0x000fe20003f0f020 */
[----:B--2---:R-:W-:Y:S02]  /*61c0*/  HFMA2 R0, -RZ, RZ, 0, 5.9604644775390625e-08 ;  /* 0x00000001ff007431 */ /* 0x004fe400000001ff */
[----:B------:R-:W-:Y:S03]  /*61d0*/  IMAD.MOV.U32 R61, RZ, RZ, 0x1 ;  /* 0x00000001ff3d7424 */ /* 0x000fe600078e00ff */
[----:B------:R-:W-:Y:S05]  /*61e0*/  PLOP3.LUT P0, PT, PT, PT, UP0, 0x80, 0x8 ;  /* 0x000000000008781c */ /* 0x000fea0003f0f008 */
[----:B------:R-:W2:Y:S01]  /*61f0*/  @UP0 LDCU.64 UR10, c[0x0][0x888] ;  /* 0x00011100ff0a07ac */ /* 0x000ea20008000a00 */
[----:B------:R-:W-:Y:S07]  /*6200*/  @UP0 UIMAD UR8, UR36, UR4, URZ ;  /* 0x00000004240802a4 */ /* 0x000fee000f8e02ff */
[----:B------:R-:W-:Y:S01]  /*6210*/  @!P0 PRMT R61, R0, 0x7610, R61 ;  /* 0x00007610003d8816 */ /* 0x000fe2000000003d */
[----:B--2---:R-:W-:Y:S03]  /*6220*/  @UP0 UIMAD.WIDE UR10, UR8, 0x4, UR10 ;  /* 0x00000004080a08a5 */ /* 0x004fe6000f8e020a */
[----:B------:R-:W2:Y:S03]  /*6230*/  @!UP0 LDCU UR8, c[0x0][0x880] ;  /* 0x00011000ff0887ac */ /* 0x000ea60008000800 */
[----:B-----5:R-:W-:Y:S01]  /*6240*/  IMAD.U32 R34, RZ, RZ, UR10 ;  /* 0x0000000aff227e24 */ /* 0x020fe2000f8e00ff */
[----:B------:R-:W-:Y:S05]  /*6250*/  MOV R35, UR11 ;  /* 0x0000000b00237c02 */ /* 0x000fea0008000f00 */
[----:B------:R4:W5:Y:S02]  /*6260*/  @P0 LDG.E R34, desc[UR40][R34.64] ;  /* 0x0000002822220981 */ /* 0x000964000c1e1900 */
[----:B--2-4-:R-:W-:Y:S07]  /*6270*/  @!P0 IMAD.U32 R34, RZ, RZ, UR8 ;  /* 0x00000008ff228e24 */ /* 0x014fee000f8e00ff */
.L_x_131:
[----:B-----5:R-:W-:Y:S01]  /*6280*/  @!P4 ISETP.EQ.AND P5, PT, R34, RZ, PT ;  /* 0x000000ff2200c20c */ /* 0x020fe20003fa2270 */
[----:B------:R-:W-:Y:S01]  /*6290*/  @!UPT UIADD3 URZ, UPT, UPT, URZ, URZ, URZ ;  /* 0x000000fffffff290 */ /* 0x000fe2000fffe0ff */
[----:B------:R-:W-:Y:S11]  /*62a0*/  @!P4 BRA `(.L_x_132) ;  /* 0x000000000014c947 */ /* 0x000ff60003800000 */
[----:B------:R-:W-:Y:S02]  /*62b0*/  LOP3.LUT P0, RZ, R61, 0xff, RZ, 0xc0, !PT ;  /* 0x000000ff3dff7812 */ /* 0x000fe4000780c0ff */
[----:B------:R-:W-:Y:S04]  /*62c0*/  PLOP3.LUT P5, PT, PT, PT, UP0, 0x80, 0x8 ;  /* 0x000000000008781c */ /* 0x000fe80003faf008 */
[----:B------:R-:W-:Y:S07]  /*62d0*/  PLOP3.LUT P5, PT, P5, PT, PT, 0x8, 0x80 ;  /* 0x000000000080781c */ /* 0x000fee0002fae170 */
[----:B------:R-:W-:Y:S11]  /*62e0*/  @P0 ISETP.EQ.AND P5, PT, R34, RZ, PT ;  /* 0x000000ff2200020c */ /* 0x000ff60003fa2270 */
[----:B------:R-:W-:Y:S02]  /*62f0*/  @!UPT UIADD3 URZ, UPT, UPT, URZ, URZ, URZ ;  /* 0x000000fffffff290 */ /* 0x000fe4000fffe0ff */
.L_x_132:
[----:B------:R-:W4:Y:S01]  /*6300*/  SYNCS.PHASECHK.TRANS64.TRYWAIT P4, [UR6+0x2c8], R24 ;  /* 0x0002c818ff0075a7 */ /* 0x000f220008081106 */
[----:B------:R-:W-:Y:S01]  /*6310*/  @P3 SHF.R.U32.HI R25, RZ, 0x10, R17 ;  /* 0x00000010ff193819 */ /* 0x000fe20000011611 */
[----:B------:R-:W-:Y:S01]  /*6320*/  VIADD R28, R28, 0x1 ;  /* 0x000000011c1c7836 */ /* 0x000fe20000000000 */
[----:B------:R-:W5:Y:S08]  /*6330*/  LDC.64 R8, c[0x0][0xb10] ;  /* 0x0002c400ff087b82 */ /* 0x000f700000000a00 */
[----:B------:R-:W1:Y:S08]  /*6340*/  LDC.64 R12, c[0x0][0xb18] ;  /* 0x0002c600ff0c7b82 */ /* 0x000e700000000a00 */
[----:B--2---:R-:W2:Y:S08]  /*6350*/  @!P1 LDC R0, c[0x0][0xb20] ;  /* 0x0002c800ff009b82 */ /* 0x004eb00000000800 */
[----:B------:R-:W3:Y:S01]  /*6360*/  @!P1 LDC R2, c[0x0][0xb0c] ;  /* 0x0002c300ff029b82 */ /* 0x000ee20000000800 */
[C---:B-----5:R-:W-:Y:S05]  /*6370*/  @!P1 IMAD.HI.U32 R8, R11.reuse, R8, RZ ;  /* 0x000000080b089227 */ /* 0x060fea00078e00ff */
[----:B------:R-:W-:Y:S01]  /*6380*/  @!P1 SHF.R.U32.HI R8, RZ, R9, R8 ;  /* 0x00000009ff089219 */ /* 0x000fe20000011608 */
[----:B-1----:R-:W-:Y:S01]  /*6390*/  @!P1 IMAD.HI.U32 R13, R10, R13, RZ ;  /* 0x0000000d0a0d9227 */ /* 0x002fe200078e00ff */
[----:B------:R-:W-:Y:S04]  /*63a0*/  @!P1 ISETP.NE.AND P0, PT, R12, 0x1, PT ;  /* 0x000000010c00980c */ /* 0x000fe80003f05270 */
[----:B--2---:R-:W-:Y:S02]  /*63b0*/  @!P1 SHF.R.U32.HI R0, RZ, R0, R13 ;  /* 0x00000000ff009219 */ /* 0x004fe4000001160d */
[----:B---3--:R-:W-:Y:S02]  /*63c0*/  @!P1 ISETP.NE.AND P2, PT, R2, 0x1, PT ;  /* 0x000000010200980c */ /* 0x008fe40003f45270 */
[----:B------:R-:W-:Y:S02]  /*63d0*/  @!P1 SEL R9, R10, R0, !P0 ;  /* 0x000000000a099207 */ /* 0x000fe40004000000 */
[----:B------:R-:W-:Y:S02]  /*63e0*/  ELECT P0, URZ, PT ;  /* 0x0000000000ff782f */ /* 0x000fe40003800000 */
[----:B------:R-:W-:Y:S05]  /*63f0*/  @!P1 SEL R8, R11, R8, !P2 ;  /* 0x000000080b089207 */ /* 0x000fea0005000000 */
[----:B------:R-:W-:Y:S02]  /*6400*/  @!P1 IMAD.IADD R0, R9, 0x1, -R8 ;  /* 0x0000000109009824 */ /* 0x000fe400078e0a08 */
[----:B------:R-:W-:Y:S02]  /*6410*/  @!P1 IMAD.IADD R8, R8, 0x1, -R9 ;  /* 0x0000000108089824 */ /* 0x000fe400078e0a09 */
[----:B------:R-:W-:Y:S02]  /*6420*/  @!P1 IMAD R11, R0, R2, R11 ;  /* 0x00000002000b9224 */ /* 0x000fe400078e020b */
[----:B------:R-:W-:Y:S01]  /*6430*/  @!P1 IMAD R10, R8, R12, R10 ;  /* 0x0000000c080a9224 */ /* 0x000fe200078e020a */
[----:B----4-:R-:W-:Y:S06]  /*6440*/  @!P4 BRA `(.L_x_133) ;  /* 0x000000300080c947 */ /* 0x010fec0003800000 */
.L_x_267:
[----:B------:R-:W-:Y:S01]  /*6450*/  PLOP3.LUT P5, PT, P5, P0, PT, 0xf2, 0x2f ;  /* 0x00000000002f781c */ /* 0x000fe20002fa1e72 */
[----:B------:R-:W-:Y:S01]  /*6460*/  UMOV UR14, 0x0 ;  /* 0x00000000000e7882 */ /* 0x000fe20000000000 */
[----:B------:R-:W-:Y:S01]  /*6470*/  LOP3.LUT R29, R29, 0x1, RZ, 0x3c, !PT ;  /* 0x000000011d1d7812 */ /* 0x000fe200078e3cff */
[----:B------:R-:W-:Y:S01]  /*6480*/  UMOV UR15, 0x10000000 ;  /* 0x10000000000f7882 */ /* 0x000fe20000000000 */
[----:B------:R-:W-:Y:S01]  /*6490*/  UMOV UR12, UR36 ;  /* 0x00000024000c7c82 */ /* 0x000fe20008000000 */
[----:B------:R-:W-:Y:S08]  /*64a0*/  @P3 R2UR UR36, R25 ;  /* 0x00000000192432ca */ /* 0x000ff000000e0000 */
[----:B------:R-:W-:Y:S01]  /*64b0*/  @!P5 IADD3 R2, P0, PT, R30, 0x580, RZ ;  /* 0x000005801e02d810 */ /* 0x000fe20007f1e0ff */
[----:B------:R-:W-:Y:S01]  /*64c0*/  @!P5 IMAD.SHL.U32 R60, R60, 0x20, RZ ;  /* 0x000000203c3cd824 */ /* 0x000fe200078e00ff */
[----:B------:R-:W-:Y:S01]  /*64d0*/  VOTEU.ALL UP1, P5 ;  /* 0x0000000000ff7886 */ /* 0x000fe20002820000 */
[----:B------:R-:W-:Y:S01]  /*64e0*/  @!P5 IMAD.SHL.U32 R59, R59, 0x40, RZ ;  /* 0x000000403b3bd824 */ /* 0x000fe200078e00ff */
[----:B------:R-:W-:Y:S01]  /*64f0*/  @!P5 R2UR UR9, R2 ;  /* 0x000000000209d2ca */ /* 0x000fe200000e0000 */
[----:B-1----:R-:W-:Y:S01]  /*6500*/  @!P5 IMAD.X R0, RZ, RZ, R31, P0 ;  /* 0x000000ffff00d224 */ /* 0x002fe200000e061f */
[----:B------:R-:W-:Y:S01]  /*6510*/  @!P5 R2UR UR10, R60 ;  /* 0x000000003c0ad2ca */ /* 0x000fe200000e0000 */
[----:B------:R-:W-:Y:S01]  /*6520*/  IMAD.IADD R60, R10, 0x1, R47 ;  /* 0x000000010a3c7824 */ /* 0x000fe200078e022f */
[----:B------:R-:W-:Y:S01]  /*6530*/  @!P5 R2UR UR11, R59 ;  /* 0x000000003b0bd2ca */ /* 0x000fe200000e0000 */
[----:B------:R-:W-:Y:S01]  /*6540*/  IMAD.IADD R59, R11, 0x1, R58 ;  /* 0x000000010b3b7824 */ /* 0x000fe200078e023a */
[----:B------:R-:W-:Y:S02]  /*6550*/  @!P5 R2UR UR8, R0 ;  /* 0x000000000008d2ca */ /* 0x000fe400000e0000 */
[C---:B------:R-:W-:Y:S04]  /*6560*/  ISETP.NE.AND P0, PT, R28.reuse, 0x2, PT ;  /* 0x000000021c00780c */ /* 0x040fe80003f05270 */
[----:B------:R-:W-:Y:S01]  /*6570*/  SEL R0, RZ, 0x1, P0 ;  /* 0x00000001ff007807 */ /* 0x000fe20000000000 */
[----:B------:R-:W-:Y:S01]  /*6580*/  IMAD.U32 R8, RZ, RZ, UR9 ;  /* 0x00000009ff087e24 */ /* 0x000fe2000f8e00ff */
[----:B------:R-:W-:Y:S01]  /*6590*/  @!UP1 UIADD3 UR9, UPT, UPT, UR6, 0x2c0, URZ ;  /* 0x000002c006099890 */ /* 0x000fe2000fffe0ff */
[----:B------:R-:W-:Y:S02]  /*65a0*/  SEL R28, R28, RZ, P0 ;  /* 0x000000ff1c1c7207 */ /* 0x000fe40000000000 */
[----:B------:R-:W-:Y:S02]  /*65b0*/  LOP3.LUT R27, R27, R0, RZ, 0x3c, !PT ;  /* 0x000000001b1b7212 */ /* 0x000fe400078e3cff */
[----:B------:R-:W-:Y:S01]  /*65c0*/  IMAD.U32 R9, RZ, RZ, UR8 ;  /* 0x00000008ff097e24 */ /* 0x000fe2000f8e00ff */
[----:B------:R-:W-:Y:S01]  /*65d0*/  @!P5 R2UR UR16, R8 ;  /* 0x000000000810d2ca */ /* 0x000fe200000e0000 */
[----:B------:R-:W-:Y:S01]  /*65e0*/  @!UP1 UIADD3 UR8, UPT, UPT, UR6, 0x400, URZ ;  /* 0x0000040006089890 */ /* 0x000fe2000fffe0ff */
[----:B------:R-:W-:Y:S02]  /*65f0*/  VOTEU.ALL UP1, P5 ;  /* 0x0000000000ff7886 */ /* 0x000fe40002820000 */
[----:B------:R-:W-:Y:S11]  /*6600*/  @!P5 R2UR UR17, R9 ;  /* 0x000000000911d2ca */ /* 0x000ff600000e0000 */
[----:B------:R-:W-:Y:S02]  /*6610*/  @!UPT UIADD3 URZ, UPT, UPT, URZ, URZ, URZ ;  /* 0x000000fffffff290 */ /* 0x000fe4000fffe0ff */
[----:B------:R2:W-:Y:S01]  /*6620*/  @!UP1 UTMALDG.3D [UR8], [UR16], desc[UR14] ;  /* 0x00000e08100095b4 */ /* 0x0005e20008011000 */
[----:B------:R2:W-:Y:S01]  /*6630*/  @!P5 SYNCS.ARRIVE.TRANS64.RED.A0TR RZ, [UR6+0x2c0], R23 ;  /* 0x0002c017ffffd9a7 */ /* 0x0005e20008300406 */
[----:B------:R-:W-:Y:S01]  /*6640*/  UPLOP3.LUT UP1, UPT, UPT, UPT, UPT, 0x80, 0x8 ;  /* 0x000000000008789c */ /* 0x000fe20003f2f070 */
[----:B------:R-:W-:Y:S01]  /*6650*/  SYNCS.ARRIVE.TRANS64.RED.A1T0 RZ, [UR37], RZ ;  /* 0x000000ffffff79a7 */ /* 0x000fe20008100425 */
[----:B------:R-:W-:Y:S09]  /*6660*/  @P3 BRA `(.L_x_134) ;  /* 0xfffffff400b43947 */ /* 0x000ff2000383ffff */
[----:B------:R-:W-:Y:S07]  /*6670*/  MOV R0, UR6 ;  /* 0x0000000600007c02 */ /* 0x000fee0008000f00 */
.L_x_135:
[----:B-1----:R-:W-:-:S04]  /*6680*/  SHF.L.U32 R2, R29, 0x1f, RZ ;  /* 0x0000001f1d027819 */ /* 0x002fc800000006ff */
[----:B------:R1:W3:Y:S03]  /*6690*/  SYNCS.PHASECHK.TRANS64.TRYWAIT P0, [R0+URZ+0x2c8], R2 ;  /* 0x0002c802000075a7 */ /* 0x0002e600080011ff */
[----:B---3--:R-:W-:Y:S05]  /*66a0*/  @!P0 NANOSLEEP.SYNCS 0x989680 ;  /* 0x009896800000895d */ /* 0x008fea0003900000 */
[----:B------:R-:W3:Y:S02]  /*66b0*/  @!P0 SYNCS.PHASECHK.TRANS64 P0, [R0+URZ+0x2c8], R2 ;  /* 0x0002c802000085a7 */ /* 0x000ee400080010ff */
[----:B--23--:R-:W-:Y:S05]  /*66c0*/  @P0 EXIT ;  /* 0x000000000000094d */ /* 0x00cfea0003800000 */
[----:B------:R-:W-:Y:S05]  /*66d0*/  BRA `(.L_x_135) ;  /* 0xfffffffc00e87947 */ /* 0x000fea000383ffff */
.L_x_126:
[----:B------:R-:W-:-:S06]  /*66e0*/  UISETP.GE.AND UP1, UPT, UR10, 0x4, UPT ;  /* 0x000000040a00788c */ /* 0x000fcc000bf26270 */
[----:B------:R-:W-:-:S13]  /*66f0*/  PLOP3.LUT P0, PT, PT, PT, UP1, 0x80, 0x8 ;  /* 0x000000000008781c */ /* 0x000fda0003f0f018 */
[----:B------:R-:W-:Y:S05]  /*6700*/  @!P0 EXIT ;  /* 0x000000000000894d */ /* 0x000fea0003800000 */
[----:B------:R-:W-:Y:S01]  /*6710*/  BAR.SYNC.DEFER_BLOCKING 0x6, 0xa0 ;  /* 0x0182800000007b1d */ /* 0x000fe20000010000 */
[----:B------:R-:W-:Y:S01]  /*6720*/  IMAD.SHL.U32 R5, R65, 0x20, RZ ;  /* 0x0000002041057824 */ /* 0x000fe200078e00ff */
[----:B------:R-:W-:Y:S01]  /*6730*/  SHF.R.U32.HI R3, RZ, 0x2, R65 ;  /* 0x00000002ff037819 */ /* 0x000fe20000011641 */
[----:B------:R-:W-:Y:S01]  /*6740*/  IMAD.SHL.U32 R4, R67, 0x200000, RZ ;  /* 0x0020000043047824 */ /* 0x000fe200078e00ff */
[----:B------:R-:W-:Y:S01]  /*6750*/  CS2R R70, SRZ ;  /* 0x0000000000467805 */ /* 0x000fe2000001ff00 */
[----:B------:R-:W-:Y:S01]  /*6760*/  IMAD.U32 R32, R65, 0x10000, RZ ;  /* 0x0001000041207824 */ /* 0x000fe200078e00ff */
[----:B------:R-:W-:Y:S02]  /*6770*/  UMOV UR43, 0x400 ;  /* 0x00000400002b7882 */ /* 0x000fe40000000000 */
[----:B------:R-:W1:Y:S01]  /*6780*/  LDC R64, c[0x0][0x370] ;  /* 0x0000dc00ff407b82 */ /* 0x000e620000000800 */
[----:B------:R-:W-:Y:S01]  /*6790*/  ULEA UR43, UR37, UR43, 0x18 ;  /* 0x0000002b252b7291 */ /* 0x000fe2000f8ec0ff */
[----:B------:R-:W-:Y:S01]  /*67a0*/  LOP3.LUT R2, R5, 0x80, RZ, 0xc0, !PT ;  /* 0x0000008005027812 */ /* 0x000fe200078ec0ff */
[----:B------:R-:W-:Y:S01]  /*67b0*/  IMAD.SHL.U32 R66, R67, 0x400, RZ ;  /* 0x0000040043427824 */ /* 0x000fe200078e00ff */
[----:B------:R-:W-:Y:S01]  /*67c0*/  LOP3.LUT R4, R4, 0x200000, RZ, 0xc0, !PT ;  /* 0x0020000004047812 */ /* 0x000fe200078ec0ff */
[----:B------:R-:W-:Y:S01]  /*67d0*/  UIADD3 UR4, UPT, UPT, UR43, 0xc00, URZ ;  /* 0x00000c002b047890 */ /* 0x000fe2000fffe0ff */
[----:B------:R-:W-:Y:S01]  /*67e0*/  LOP3.LUT R3, R2, 0x10, R3, 0xf8, !PT ;  /* 0x0000001002037812 */ /* 0x000fe200078ef803 */
[----:B------:R-:W-:Y:S01]  /*67f0*/  IMAD.SHL.U32 R2, R65, 0x4, RZ ;  /* 0x0000000441027824 */ /* 0x000fe200078e00ff */
[----:B------:R-:W2:Y:S01]  /*6800*/  LDC R28, c[0x0][0xb0c] ;  /* 0x0002c300ff1c7b82 */ /* 0x000ea20000000800 */
[----:B------:R-:W-:Y:S01]  /*6810*/  LOP3.LUT R5, R5, 0x360, RZ, 0xc0, !PT ;  /* 0x0000036005057812 */ /* 0x000fe200078ec0ff */
[----:B------:R-:W-:Y:S01]  /*6820*/  IMAD.MOV.U32 R31, RZ, RZ, RZ ;  /* 0x000000ffff1f7224 */ /* 0x000fe200078e00ff */
[----:B------:R-:W-:Y:S01]  /*6830*/  LOP3.LUT R32, R4, 0x400000, R32, 0xf8, !PT ;  /* 0x0040000004207812 */ /* 0x000fe200078ef820 */
[----:B------:R-:W-:Y:S01]  /*6840*/  IMAD.MOV.U32 R74, RZ, RZ, RZ ;  /* 0x000000ffff4a7224 */ /* 0x000fe200078e00ff */
[----:B------:R-:W-:Y:S01]  /*6850*/  LOP3.LUT R66, R5, 0x400, R66, 0xf8, !PT ;  /* 0x0000040005427812 */ /* 0x000fe200078ef842 */
[----:B------:R-:W-:Y:S01]  /*6860*/  IMAD.MOV.U32 R69, RZ, RZ, RZ ;  /* 0x000000ffff457224 */ /* 0x000fe200078e00ff */
[----:B------:R-:W-:Y:S01]  /*6870*/  LOP3.LUT R2, R3, 0x10, R2, 0x78, !PT ;  /* 0x0000001003027812 */ /* 0x000fe200078e7802 */
[----:B------:R-:W3:Y:S01]  /*6880*/  LDC R62, c[0x0][0xb20] ;  /* 0x0002c800ff3e7b82 */ /* 0x000ee20000000800 */
[----:B------:R-:W4:Y:S01]  /*6890*/  LDS R0, [UR43+0x390] ;  /* 0x0003902bff007984 */ /* 0x000f220008000800 */
[----:B------:R-:W-:Y:S01]  /*68a0*/  IMAD.U32 R72, RZ, RZ, UR4 ;  /* 0x00000004ff487e24 */ /* 0x000fe2000f8e00ff */
[----:B------:R-:W-:Y:S01]  /*68b0*/  LOP3.LUT R66, R66, R2, RZ, 0xfc, !PT ;  /* 0x0000000242427212 */ /* 0x000fe200078efcff */
[----:B------:R-:W1:Y:S04]  /*68c0*/  LDCU.64 UR46, c[0x0][0x348] ;  /* 0x00006900ff2e77ac */ /* 0x000e680008000a00 */
[----:B------:R-:W1:Y:S01]  /*68d0*/  LDC R27, c[0x0][0xb30] ;  /* 0x0002cc00ff1b7b82 */ /* 0x000e620000000800 */
[----:B------:R-:W1:Y:S01]  /*68e0*/  LDCU.64 UR38, c[0x0][0x888] ;  /* 0x00011100ff2677ac */ /* 0x000e620008000a00 */
[----:B------:R-:W-:-:S06]  /*68f0*/  UIADD3 UR42, UPT, UPT, UR43, 0x400, URZ ;  /* 0x000004002b2a7890 */ /* 0x000fcc000fffe0ff */
[----:B------:R-:W1:Y:S08]  /*6900*/  LDC.64 R56, c[0x0][0xb10] ;  /* 0x0002c400ff387b82 */ /* 0x000e700000000a00 */
[----:B------:R-:W1:Y:S08]  /*6910*/  LDC.64 R24, c[0x0][0xb18] ;  /* 0x0002c600ff187b82 */ /* 0x000e700000000a00 */
[----:B------:R-:W1:Y:S08]  /*6920*/  LDC.64 R52, c[0x0][0x888] ;  /* 0x00022200ff347b82 */ /* 0x000e700000000a00 */
[----:B------:R-:W1:Y:S01]  /*6930*/  LDC.64 R22, c[0x0][0xb28] ;  /* 0x0002ca00ff167b82 */ /* 0x000e620000000a00 */
[----:B----4-:R-:W-:-:S07]  /*6940*/  IMAD.IADD R32, R0, 0x1, R32 ;  /* 0x0000000100207824 */ /* 0x010fce00078e0220 */
[----:B------:R-:W4:Y:S08]  /*6950*/  LDC.64 R54, c[0x0][0x890] ;  /* 0x00022400ff367b82 */ /* 0x000f300000000a00 */
[----:B------:R-:W1:Y:S08]  /*6960*/  LDC.64 R50, c[0x0][0x8b0] ;  /* 0x00022c00ff327b82 */ /* 0x000e700000000a00 */
[----:B------:R-:W1:Y:S08]  /*6970*/  LDC.64 R48, c[0x0][0x8a8] ;  /* 0x00022a00ff307b82 */ /* 0x000e700000000a00 */
[----:B--23--:R-:W1:Y:S02]  /*6980*/  LDC R63, c[0x0][0x374] ;  /* 0x0000dd00ff3f7b82 */ /* 0x00ce640000000800 */
.L_x_153:
[----:B------:R-:W-:Y:S02]  /*6990*/  LEA R0, R74, UR43, 0x3 ;  /* 0x0000002b4a007c11 */ /* 0x000fe4000f8e18ff */
[----:B------:R-:W-:Y:S02]  /*69a0*/  SHF.L.U32 R2, R70, 0x1f, RZ ;  /* 0x0000001f46027819 */ /* 0x000fe400000006ff */
[----:B------:R-:W-:Y:S02]  /*69b0*/  LEA R16, R74, UR43, 0x4 ;  /* 0x0000002b4a107c11 */ /* 0x000fe4000f8e20ff */
[----:B--2---:R-:W2:Y:S02]  /*69c0*/  SYNCS.PHASECHK.TRANS64.TRYWAIT P0, [R0+URZ+0x2e0], R2 ;  /* 0x0002e002000075a7 */ /* 0x004ea400080011ff */
[----:B-12---:R-:W-:Y:S05]  /*69d0*/  @!P0 BRA `(.L_x_136) ;  /* 0x0000002c00348947 */ /* 0x006fea0003800000 */
.L_x_268:
[----:B------:R-:W3:Y:S01]  /*69e0*/  LDC.64 R10, c[0x0][0xb10] ;  /* 0x0002c400ff0a7b82 */ /* 0x000ee20000000a00 */
[----:B------:R-:W4:Y:S01]  /*69f0*/  LDS.128 R16, [R16+0x370] ;  /* 0x0003700010107984 */ /* 0x000f220000000c00 */
[----:B-1----:R-:W-:Y:S01]  /*6a00*/  ISETP.NE.AND P1, PT, R27, 0x1, PT ;  /* 0x000000011b00780c */ /* 0x002fe20003f25270 */
[----:B--2---:R-:W-:Y:S01]  /*6a10*/  VIADD R0, R0, 0x2f0 ;  /* 0x000002f000007836 */ /* 0x004fe20000000000 */
[----:B------:R-:W-:Y:S04]  /*6a20*/  ISETP.GE.AND P0, PT, R26, 0x1, PT ;  /* 0x000000011a00780c */ /* 0x000fe80003f06270 */
[----:B------:R-:W1:Y:S01]  /*6a30*/  LDC.64 R8, c[0x0][0xb18] ;  /* 0x0002c600ff087b82 */ /* 0x000e620000000a00 */
[----:B------:R-:W-:Y:S01]  /*6a40*/  PRMT R0, RZ, 0x654, R0 ;  /* 0x00000654ff007816 */ /* 0x000fe20000000000 */
[----:B------:R-:W-:Y:S01]  /*6a50*/  @!PT LDS RZ, [RZ] ;  /* 0x00000000fffff984 */ /* 0x000fe20000000800 */
[----:B------:R-:W-:Y:S01]  /*6a60*/  @!PT LDS RZ, [RZ] ;  /* 0x00000000fffff984 */ /* 0x000fe20000000800 */
[----:B------:R-:W-:Y:S01]  /*6a70*/  @!PT LDS RZ, [RZ] ;  /* 0x00000000fffff984 */ /* 0x000fe20000000800 */
[----:B------:R-:W-:Y:S01]  /*6a80*/  @!PT LDS RZ, [RZ] ;  /* 0x00000000fffff984 */ /* 0x000fe20000000800 */
[----:B------:R2:W-:Y:S06]  /*6a90*/  MEMBAR.ALL.CTA ;  /* 0x0000000000007992 */ /* 0x0005ec0000008000 */
[----:B--2---:R-:W2:Y:S01]  /*6aa0*/  FENCE.VIEW.ASYNC.S ;  /* 0x00000000000073c6 */ /* 0x004ea20000000000 */
[----:B------:R-:W1:Y:S08]  /*6ab0*/  @!P1 LDC R12, c[0x0][0xb20] ;  /* 0x0002c800ff0c9b82 */ /* 0x000e700000000800 */
[----:B------:R-:W1:Y:S01]  /*6ac0*/  @!P1 LDC R7, c[0x0][0xb0c] ;  /* 0x0002c300ff079b82 */ /* 0x000e620000000800 */
[----:B--2---:R2:W-:Y:S01]  /*6ad0*/  SYNCS.ARRIVE.TRANS64.RED.A1T0 RZ, [R0+URZ], RZ ;  /* 0x000000ff00ff79a7 */ /* 0x0045e200081004ff */
[----:B----4-:R-:W-:Y:S04]  /*6ae0*/  LOP3.LUT P4, RZ, R18, 0x1, RZ, 0xc0, !PT ;  /* 0x0000000112ff7812 */ /* 0x010fe8000788c0ff */
[----:B------:R-:W-:Y:S09]  /*6af0*/  P2R R73, PR, RZ, 0x10 ;  /* 0x00000010ff497803 */ /* 0x000ff20000000000 */
[----:B------:R-:W-:Y:S02]  /*6b00*/  @P4 MOV R30, R16 ;  /* 0x00000010001e4202 */ /* 0x000fe40000000f00 */
[----:B------:R-:W-:Y:S01]  /*6b10*/  @P4 LOP3.LUT R29, R17, 0xffff, RZ, 0xc0, !PT ;  /* 0x0000ffff111d4812 */ /* 0x000fe200078ec0ff */
[----:B--23--:R-:W-:Y:S06]  /*6b20*/  @!P0 BRA `(.L_x_137) ;  /* 0x0000000000a48947 */ /* 0x00cfec0003800000 */
[-C--:B------:R-:W-:Y:S01]  /*6b30*/  IMAD.HI.U32 R0, R63, R25.reuse, RZ ;  /* 0x000000193f007227 */ /* 0x080fe200078e00ff */
[----:B------:R-:W-:Y:S02]  /*6b40*/  ISETP.NE.AND P0, PT, R24, 0x1, PT ;  /* 0x000000011800780c */ /* 0x000fe40003f05270 */
[----:B------:R-:W-:Y:S01]  /*6b50*/  ISETP.NE.AND P2, PT, R26, 0x1, PT ;  /* 0x000000011a00780c */ /* 0x000fe20003f45270 */
[----:B------:R-:W-:Y:S01]  /*6b60*/  IMAD.HI.U32 R4, R64, R56, RZ ;  /* 0x0000003840047227 */ /* 0x000fe200078e00ff */
[----:B------:R-:W-:Y:S02]  /*6b70*/  SHF.R.U32.HI R0, RZ, R62, R0 ;  /* 0x0000003eff007219 */ /* 0x000fe40000011600 */
[----:B------:R-:W-:Y:S01]  /*6b80*/  ISETP.NE.AND P3, PT, R28, 0x1, PT ;  /* 0x000000011c00780c */ /* 0x000fe20003f65270 */
[----:B------:R-:W-:Y:S01]  /*6b90*/  IMAD.HI.U32 R6, R29, R25, RZ ;  /* 0x000000191d067227 */ /* 0x000fe200078e00ff */
[-C--:B------:R-:W-:Y:S02]  /*6ba0*/  SHF.R.U32.HI R4, RZ, R57.reuse, R4 ;  /* 0x00000039ff047219 */ /* 0x080fe40000011604 */
        /* <DEDUP_REMOVED lines=14> */
[C---:B------:R-:W-:Y:S03]  /*6c90*/  IMAD.HI.U32 R0, R3.reuse, R22, RZ ;  /* 0x0000001603007227 */ /* 0x040fe600078e00ff */
[C---:B------:R-:W-:Y:S02]  /*6ca0*/  ISETP.GE.OR P0, PT, R2.reuse, R5, P0 ;  /* 0x000000050200720c */ /* 0x040fe40000706670 */
[----:B------:R-:W-:Y:S04]  /*6cb0*/  SHF.R.U32.HI R0, RZ, R23, R0 ;  /* 0x00000017ff007219 */ /* 0x000fe80000011600 */
[C---:B------:R-:W-:Y:S05]  /*6cc0*/  SEL R6, R3.reuse, R0, !P2 ;  /* 0x0000000003067207 */ /* 0x040fea0005000000 */
        /* <DEDUP_REMOVED lines=14> */
[----:B------:R-:W-:Y:S07]  /*6db0*/  IMAD R29, R3, R24, R29 ;  /* 0x00000018031d7224 */ /* 0x000fee00078e021d */
.L_x_137:
[----:B------:R-:W-:Y:S01]  /*6dc0*/  @!P1 IMAD.HI.U32 R0, R30, R10, RZ ;  /* 0x0000000a1e009227 */ /* 0x000fe200078e00ff */
[----:B-1----:R-:W-:Y:S01]  /*6dd0*/  @!P1 ISETP.NE.AND P0, PT, R8, 0x1, PT ;  /* 0x000000010800980c */ /* 0x002fe20003f05270 */
[----:B------:R-:W-:Y:S01]  /*6de0*/  ULOP3.LUT UP0, URZ, UR42, 0x90, URZ, 0xc0, !UPT ;  /* 0x000000902aff7892 */ /* 0x000fe2000f80c0ff */
[----:B------:R-:W-:Y:S01]  /*6df0*/  @!P1 ISETP.NE.AND P2, PT, R7, 0x1, PT ;  /* 0x000000010700980c */ /* 0x000fe20003f45270 */
[C---:B------:R-:W-:Y:S01]  /*6e00*/  @!P1 IMAD.HI.U32 R2, R29.reuse, R9, RZ ;  /* 0x000000091d029227 */ /* 0x040fe200078e00ff */
[----:B------:R-:W-:Y:S02]  /*6e10*/  @!P1 SHF.R.U32.HI R0, RZ, R11, R0 ;  /* 0x0000000bff009219 */ /* 0x000fe40000011600 */
[----:B------:R-:W-:Y:S01]  /*6e20*/  @P4 SHF.R.U32.HI R68, RZ, 0x10, R17 ;  /* 0x00000010ff444819 */ /* 0x000fe20000011611 */
[----:B------:R-:W-:Y:S01]  /*6e30*/  VIADD R74, R74, 0x1 ;  /* 0x000000014a4a7836 */ /* 0x000fe20000000000 */
[----:B------:R-:W-:Y:S02]  /*6e40*/  @!P1 SHF.R.U32.HI R2, RZ, R12, R2 ;  /* 0x0000000cff029219 */ /* 0x000fe40000011602 */
[----:B------:R-:W-:Y:S02]  /*6e50*/  @!P1 SEL R3, R30, R0, !P2 ;  /* 0x000000001e039207 */ /* 0x000fe40005000000 */
[----:B------:R-:W-:Y:S05]  /*6e60*/  @!P1 SEL R2, R29, R2, !P0 ;  /* 0x000000021d029207 */ /* 0x000fea0004000000 */
[----:B------:R-:W-:Y:S02]  /*6e70*/  @!P1 IMAD.IADD R0, R2, 0x1, -R3 ;  /* 0x0000000102009824 */ /* 0x000fe400078e0a03 */
[----:B------:R-:W-:Y:S02]  /*6e80*/  @!P1 IMAD.IADD R2, R3, 0x1, -R2 ;  /* 0x0000000103029824 */ /* 0x000fe400078e0a02 */
[----:B------:R-:W-:Y:S02]  /*6e90*/  @!P1 IMAD R30, R0, R7, R30 ;  /* 0x00000007001e9224 */ /* 0x000fe400078e021e */
[----:B------:R-:W-:Y:S01]  /*6ea0*/  @!P1 IMAD R29, R2, R8, R29 ;  /* 0x00000008021d9224 */ /* 0x000fe200078e021d */
[----:B------:R-:W-:Y:S06]  /*6eb0*/  BRA.U !UP0, `(.L_x_138) ;  /* 0x0000000108407547 */ /* 0x000fec000b800000 */
[----:B------:R-:W1:Y:S01]  /*6ec0*/  LDCU.64 UR8, c[0x4][0x80] ;  /* 0x01001000ff0877ac */ /* 0x000e620008000a00 */
[----:B------:R-:W-:Y:S01]  /*6ed0*/  MOV R3, 0x0 ;  /* 0x0000000000037802 */ /* 0x000fe20000000f00 */
[----:B------:R-:W-:Y:S02]  /*6ee0*/  HFMA2 R12, -RZ, RZ, 0, 5.9604644775390625e-08 ;  /* 0x00000001ff0c7431 */ /* 0x000fe400000001ff */
[----:B------:R-:W-:Y:S02]  /*6ef0*/  IMAD.MOV.U32 R8, RZ, RZ, 0x70 ;  /* 0x00000070ff087424 */ /* 0x000fe400078e00ff */
[----:B------:R-:W-:Y:S01]  /*6f00*/  IMAD.MOV.U32 R13, RZ, RZ, RZ ;  /* 0x000000ffff0d7224 */ /* 0x000fe200078e00ff */
[----:B------:R-:W2:Y:S01]  /*6f10*/  LDCU.64 UR6, c[0x4][0x88] ;  /* 0x01001100ff0677ac */ /* 0x000ea20008000a00 */
[----:B------:R-:W3:Y:S01]  /*6f20*/  LDC.64 R2, c[0x4][R3] ;  /* 0x0100000003027b82 */ /* 0x000ee20000000a00 */
[----:B------:R-:W4:Y:S01]  /*6f30*/  LDCU.64 UR4, c[0x4][0x8] ;  /* 0x01000100ff0477ac */ /* 0x000f220008000a00 */
[----:B-1----:R-:W-:Y:S01]  /*6f40*/  MOV R5, UR9 ;  /* 0x0000000900057c02 */ /* 0x002fe20008000f00 */
[----:B------:R-:W-:Y:S01]  /*6f50*/  IMAD.U32 R4, RZ, RZ, UR8 ;  /* 0x00000008ff047e24 */ /* 0x000fe2000f8e00ff */
[----:B--2---:R-:W-:Y:S01]  /*6f60*/  MOV R7, UR7 ;  /* 0x0000000700077c02 */ /* 0x004fe20008000f00 */
[----:B------:R-:W-:Y:S01]  /*6f70*/  IMAD.U32 R6, RZ, RZ, UR6 ;  /* 0x00000006ff067e24 */ /* 0x000fe2000f8e00ff */
[----:B----4-:R-:W-:Y:S01]  /*6f80*/  MOV R11, UR5 ;  /* 0x00000005000b7c02 */ /* 0x010fe20008000f00 */
[----:B------:R-:W-:Y:S02]  /*6f90*/  IMAD.U32 R10, RZ, RZ, UR4 ;  /* 0x00000004ff0a7e24 */ /* 0x000fe4000f8e00ff */
[----:B------:R-:W-:Y:S07]  /*6fa0*/  LEPC R20, `(.L_x_138) ;  /* 0x000000001014794e */ /* 0x000fee0000000000 */
[----:B---3-5:R-:W-:Y:S05]  /*6fb0*/  CALL.ABS.NOINC R2 ;  /* 0x0000000002007343 */ /* 0x028fea0003c00000 */
.L_x_138:
[----:B------:R-:W-:Y:S01]  /*6fc0*/  LOP3.LUT P0, RZ, R72, 0x90, RZ, 0xc0, !PT ;  /* 0x0000009048ff7812 */ /* 0x000fe2000780c0ff */
[----:B------:R-:W-:Y:S11]  /*6fd0*/  BSSY.RECONVERGENT B6, `(.L_x_139) ;  /* 0x0000013000067945 */ /* 0x000ff60003800200 */
[----:B------:R-:W-:Y:S01]  /*6fe0*/  @!UPT UIADD3 URZ, UPT, UPT, URZ, URZ, URZ ;  /* 0x000000fffffff290 */ /* 0x000fe2000fffe0ff */
[----:B------:R-:W-:Y:S05]  /*6ff0*/  @!P0 BRA `(.L_x_140) ;  /* 0x0000000000408947 */ /* 0x000fea0003800000 */
        /* <DEDUP_REMOVED lines=16> */
.L_x_140:
[----:B------:R-:W-:Y:S05]  /*7100*/  BSYNC.RECONVERGENT B6 ;  /* 0x0000000000067941 */ /* 0x000fea0003800200 */
.L_x_139:
[----:B------:R-:W-:Y:S01]  /*7110*/  ISETP.NE.U32.AND P3, PT, R54, RZ, PT ;  /* 0x000000ff3600720c */ /* 0x000fe20003f65070 */
[----:B------:R-:W-:Y:S01]  /*7120*/  UISETP.NE.AND UP1, UPT, UR44, URZ, UPT ;  /* 0x000000ff2c00728c */ /* 0x000fe2000bf25270 */
[----:B------:R-:W-:Y:S02]  /*7130*/  ISETP.NE.U32.AND P4, PT, R50, RZ, PT ;  /* 0x000000ff3200720c */ /* 0x000fe40003f85070 */
[----:B------:R-:W-:Y:S02]  /*7140*/  ISETP.NE.AND.EX P3, PT, R55, RZ, PT, P3 ;  /* 0x000000ff3700720c */ /* 0x000fe40003f65330 */
[----:B------:R-:W-:Y:S02]  /*7150*/  PLOP3.LUT P1, PT, PT, PT, PT, 0x8, 0x80 ;  /* 0x000000000080781c */ /* 0x000fe40003f2e170 */
[----:B------:R-:W-:Y:S02]  /*7160*/  PLOP3.LUT P0, PT, PT, PT, UP1, 0x80, 0x8 ;  /* 0x000000000008781c */ /* 0x000fe40003f0f018 */
[----:B------:R-:W-:Y:S02]  /*7170*/  ISETP.NE.AND.EX P4, PT, R51, RZ, PT, P4 ;  /* 0x000000ff3300720c */ /* 0x000fe40003f85340 */
[----:B------:R-:W1:Y:S09]  /*7180*/  @UP1 LDCU.64 UR4, c[0x0][0x888] ;  /* 0x00011100ff0417ac */ /* 0x000e720008000a00 */
[----:B------:R-:W-:Y:S01]  /*7190*/  @P0 PLOP3.LUT P1, PT, P3, PT, PT, 0x80, 0x8 ;  /* 0x000000000008081c */ /* 0x000fe20001f2f070 */
[----:B-1----:R-:W-:Y:S04]  /*71a0*/  @UP1 UISETP.NE.U32.AND UP0, UPT, UR4, URZ, UPT ;  /* 0x000000ff0400128c */ /* 0x002fe8000bf05070 */
[----:B------:R-:W-:Y:S04]  /*71b0*/  @UP1 UISETP.NE.AND.EX UP0, UPT, UR5, URZ, UPT, UP0 ;  /* 0x000000ff0500128c */ /* 0x000fe8000bf05300 */
[----:B------:R-:W-:Y:S01]  /*71c0*/  @UP1 USEL UR4, URZ, 0xffffffff, UP0 ;  /* 0xffffffffff041887 */ /* 0x000fe20008000000 */
[----:B------:R-:W-:Y:S11]  /*71d0*/  @!P3 BRA `(.L_x_141) ;  /* 0x00000000002cb947 */ /* 0x000ff60003800000 */
[----:B------:R-:W-:Y:S01]  /*71e0*/  ISETP.NE.U32.AND P2, PT, R52, RZ, PT ;  /* 0x000000ff3400720c */ /* 0x000fe20003f45070 */
[----:B------:R-:W-:Y:S03]  /*71f0*/  IMAD.MOV.U32 R61, RZ, RZ, 0x1 ;  /* 0x00000001ff3d7424 */ /* 0x000fe600078e00ff */
[----:B------:R-:W-:Y:S11]  /*7200*/  ISETP.NE.AND.EX P2, PT, R53, RZ, PT, P2 ;  /* 0x000000ff3500720c */ /* 0x000ff60003f45320 */
[----:B------:R-:W-:Y:S02]  /*7210*/  @!UPT UIADD3 URZ, UPT, UPT, URZ, URZ, URZ ;  /* 0x000000fffffff290 */ /* 0x000fe4000fffe0ff */
[----:B------:R-:W1:Y:S01]  /*7220*/  @P2 LDC.64 R2, c[0x0][0x888] ;  /* 0x00022200ff022b82 */ /* 0x000e620000000a00 */
[----:B------:R-:W-:Y:S04]  /*7230*/  @P2 IMAD R0, R54, UR36, RZ ;  /* 0x0000002436002c24 */ /* 0x000fe8000f8e02ff */
[----:B-1----:R-:W-:Y:S04]  /*7240*/  @P2 IMAD.WIDE R2, R0, 0x4, R2 ;  /* 0x0000000400022825 */ /* 0x002fe800078e0202 */
[----:B------:R-:W-:Y:S01]  /*7250*/  HFMA2 R0, -RZ, RZ, 0, 5.9604644775390625e-08 ;  /* 0x00000001ff007431 */ /* 0x000fe200000001ff */
[----:B-----5:R1:W5:Y:S04]  /*7260*/  @P2 LDG.E R34, desc[UR40][R2.64] ;  /* 0x0000002802222981 */ /* 0x020368000c1e1900 */
[----:B------:R-:W-:Y:S01]  /*7270*/  @!P2 PRMT R61, R0, 0x7610, R61 ;  /* 0x00007610003da816 */ /* 0x000fe2000000003d */
[----:B-1----:R-:W2:Y:S06]  /*7280*/  @!P2 LDC R34, c[0x0][0x880] ;  /* 0x00022000ff22ab82 */ /* 0x002eac0000000800 */
.L_x_141:
[----:B------:R-:W-:Y:S05]  /*7290*/  @!P4 BRA `(.L_x_142) ;  /* 0x000000000020c947 */ /* 0x000fea0003800000 */
[----:B------:R-:W-:Y:S04]  /*72a0*/  ISETP.NE.U32.AND P2, PT, R48, RZ, PT ;  /* 0x000000ff3000720c */ /* 0x000fe80003f45070 */
[----:B------:R-:W-:Y:S11]  /*72b0*/  ISETP.NE.AND.EX P2, PT, R49, RZ, PT, P2 ;  /* 0x000000ff3100720c */ /* 0x000ff60003f45320 */
[----:B------:R-:W-:Y:S02]  /*72c0*/  @!UPT UIADD3 URZ, UPT, UPT, URZ, URZ, URZ ;  /* 0x000000fffffff290 */ /* 0x000fe4000fffe0ff */
[----:B------:R-:W1:Y:S01]  /*72d0*/  @P2 LDC.64 R2, c[0x0][0x8a8] ;  /* 0x00022a00ff022b82 */ /* 0x000e620000000a00 */
[----:B------:R-:W-:Y:S04]  /*72e0*/  @P2 IMAD R0, R50, UR36, RZ ;  /* 0x0000002432002c24 */ /* 0x000fe8000f8e02ff */
[----:B-1----:R-:W-:Y:S05]  /*72f0*/  @P2 IMAD.WIDE R2, R0, 0x4, R2 ;  /* 0x0000000400022825 */ /* 0x002fea00078e0202 */
[----:B-----5:R1:W5:Y:S02]  /*7300*/  @P2 LDG.E R33, desc[UR40][R2.64] ;  /* 0x0000002802212981 */ /* 0x020364000c1e1900 */
[----:B-1----:R-:W3:Y:S02]  /*7310*/  @!P2 LDC R33, c[0x0][0x8a0] ;  /* 0x00022800ff21ab82 */ /* 0x002ee40000000800 */
.L_x_142:
[----:B--2--5:R-:W-:Y:S01]  /*7320*/  @P0 ISETP.NE.AND P4, PT, R34, RZ, PT ;  /* 0x000000ff2200020c */ /* 0x024fe20003f85270 */
[----:B------:R-:W-:Y:S01]  /*7330*/  IMAD.U32 R0, RZ, RZ, UR4 ;  /* 0x00000004ff007e24 */ /* 0x000fe2000f8e00ff */
[----:B------:R-:W-:Y:S01]  /*7340*/  @P0 LOP3.LUT P2, RZ, R61, 0xff, RZ, 0xc0, !PT ;  /* 0x000000ff3dff0812 */ /* 0x000fe2000784c0ff */
[----:B------:R-:W-:Y:S01]  /*7350*/  BSSY B1, `(.L_x_143) ;  /* 0x000002f000017945 */ /* 0x000fe20003800000 */
[----:B------:R-:W-:Y:S02]  /*7360*/  @P0 SEL R2, RZ, 0xffffffff, P4 ;  /* 0xffffffffff020807 */ /* 0x000fe40002000000 */
[----:B------:R-:W-:Y:S02]  /*7370*/  CS2R R38, SRZ ;  /* 0x0000000000267805 */ /* 0x000fe4000001ff00 */
[----:B------:R-:W-:Y:S02]  /*7380*/  LEA R75, R31, UR43, 0x3 ;  /* 0x0000002b1f4b7c11 */ /* 0x000fe4000f8e18ff */
[----:B------:R-:W-:Y:S02]  /*7390*/  CS2R R36, SRZ ;  /* 0x0000000000247805 */ /* 0x000fe4000001ff00 */
[----:B------:R-:W-:Y:S02]  /*73a0*/  @P1 SEL R2, R0, R2, !P2 ;  /* 0x0000000200021207 */ /* 0x000fe40005000000 */
[----:B------:R-:W-:Y:S02]  /*73b0*/  SHF.L.U32 R4, R71, 0x1f, RZ ;  /* 0x0000001f47047819 */ /* 0x000fe400000006ff */
[----:B------:R-:W-:Y:S02]  /*73c0*/  @P0 LOP3.LUT R2, R2, 0x1, RZ, 0xc0, !PT ;  /* 0x0000000102020812 */ /* 0x000fe400078ec0ff */
[----:B------:R-:W-:Y:S02]  /*73d0*/  PLOP3.LUT P5, PT, PT, PT, PT, 0x8, 0x80 ;  /* 0x000000000080781c */ /* 0x000fe40003fae170 */
[----:B------:R-:W-:Y:S01]  /*73e0*/  ISETP.NE.U32.OR P1, PT, R2, 0x1, !P0 ;  /* 0x000000010200780c */ /* 0x000fe20004725470 */
[----:B------:R-:W-:Y:S11]  /*73f0*/  IMAD R2, R31, 0x10, R32 ;  /* 0x000000101f027824 */ /* 0x000ff600078e0220 */
[----:B------:R-:W-:Y:S01]  /*7400*/  @!UPT UIADD3 URZ, UPT, UPT, URZ, URZ, URZ ;  /* 0x000000fffffff290 */ /* 0x000fe2000fffe0ff */
[----:B------:R-:W-:Y:S04]  /*7410*/  @P1 SHF.L.U32 R0, R69, 0x1f, RZ ;  /* 0x0000001f45001819 */ /* 0x000fe800000006ff */
[----:B------:R-:W1:Y:S01]  /*7420*/  @P1 SYNCS.PHASECHK.TRANS64.TRYWAIT P0, [UR43+0x2c0], R0 ;  /* 0x0002c000ff0015a7 */ /* 0x000e62000800112b */
[----:B------:R2:W4:Y:S01]  /*7430*/  SYNCS.PHASECHK.TRANS64.TRYWAIT P4, [R75+URZ+0x300], R4 ;  /* 0x000300044b0075a7 */ /* 0x00052200080811ff */
[----:B-1----:R-:W-:Y:S01]  /*7440*/  @P1 PLOP3.LUT P5, PT, P0, PT, PT, 0x8, 0x80 ;  /* 0x000000000080181c */ /* 0x002fe200007ae170 */
[----:B------:R-:W-:Y:S01]  /*7450*/  @!UPT UIADD3 URZ, UPT, UPT, URZ, URZ, URZ ;  /* 0x000000fffffff290 */ /* 0x000fe2000fffe0ff */
[----:B--2-4-:R-:W-:Y:S11]  /*7460*/  @!P1 BRA `(.L_x_144) ;  /* 0x0000000000749947 */ /* 0x014ff60003800000 */
[----:B------:R-:W-:Y:S01]  /*7470*/  ISETP.NE.U32.AND P0, PT, RZ, UR38, PT ;  /* 0x00000026ff007c0c */ /* 0x000fe2000bf05070 */
[----:B------:R-:W-:Y:S01]  /*7480*/  BSSY B0, `(.L_x_145) ;  /* 0x0000010000007945 */ /* 0x000fe20003800000 */
[----:B------:R-:W-:Y:S02]  /*7490*/  ISETP.NE.AND P2, PT, R34, RZ, PT ;  /* 0x000000ff2200720c */ /* 0x000fe40003f45270 */
[----:B------:R-:W-:Y:S02]  /*74a0*/  CS2R R38, SRZ ;  /* 0x0000000000267805 */ /* 0x000fe4000001ff00 */
[----:B------:R-:W-:Y:S02]  /*74b0*/  ISETP.NE.AND.EX P0, PT, RZ, UR39, PT, P0 ;  /* 0x00000027ff007c0c */ /* 0x000fe4000bf05300 */
[----:B------:R-:W-:Y:S02]  /*74c0*/  CS2R R36, SRZ ;  /* 0x0000000000247805 */ /* 0x000fe4000001ff00 */
[----:B------:R-:W-:Y:S02]  /*74d0*/  LOP3.LUT P1, RZ, R61, 0xff, RZ, 0xc0, !PT ;  /* 0x000000ff3dff7812 */ /* 0x000fe4000782c0ff */
[----:B------:R-:W-:Y:S02]  /*74e0*/  SEL R0, RZ, 0xffffffff, P2 ;  /* 0xffffffffff007807 */ /* 0x000fe40001000000 */
[----:B------:R-:W-:Y:S04]  /*74f0*/  SEL R3, RZ, 0xffffffff, P0 ;  /* 0xffffffffff037807 */ /* 0x000fe80000000000 */
[----:B------:R-:W-:Y:S04]  /*7500*/  @P3 SEL R0, R3, R0, !P1 ;  /* 0x0000000003003207 */ /* 0x000fe80004800000 */
[----:B------:R-:W-:Y:S04]  /*7510*/  LOP3.LUT R0, R0, 0x1, RZ, 0xc0, !PT ;  /* 0x0000000100007812 */ /* 0x000fe800078ec0ff */
[----:B------:R-:W-:Y:S01]  /*7520*/  ISETP.NE.U32.AND P0, PT, R0, 0x1, PT ;  /* 0x000000010000780c */ /* 0x000fe20003f05070 */
[----:B------:R-:W-:Y:S01]  /*7530*/  @!UPT UIADD3 URZ, UPT, UPT, URZ, URZ, URZ ;  /* 0x000000fffffff290 */ /* 0x000fe2000fffe0ff */
[----:B------:R-:W-:Y:S11]  /*7540*/  @!P5 BRA `(.L_x_146) ;  /* 0x00000000000cd947 */ /* 0x000ff60003800000 */
[----:B------:R-:W-:Y:S04]  /*7550*/  SHF.L.U32 R3, R69, 0x1f, RZ ;  /* 0x0000001f45037819 */ /* 0x000fe800000006ff */
[----:B------:R-:W1:Y:S02]  /*7560*/  SYNCS.PHASECHK.TRANS64.TRYWAIT P1, [UR43+0x2c0], R3 ;  /* 0x0002c003ff0075a7 */ /* 0x000e64000802112b */
[----:B-1----:R-:W-:Y:S05]  /*7570*/  @!P1 BRA `(.L_x_147) ;  /* 0x0000002000609947 */ /* 0x002fea0003800000 */
.L_x_146:
[----:B------:R-:W-:Y:S05]  /*7580*/  BSYNC B0 ;  /* 0x0000000000007941 */ /* 0x000fea0003800000 */
.L_x_145:
[----:B------:R2:W4:Y:S01]  /*7590*/  @P0 LDS.128 R36, [R66+UR43+0x400] ;  /* 0x0004002b42240984 */ /* 0x0005220008000c00 */
[----:B------:R-:W-:Y:S01]  /*75a0*/  UIADD3 UR4, UPT, UPT, UR43, 0x2c8, URZ ;  /* 0x000002c82b047890 */ /* 0x000fe2000fffe0ff */
[----:B------:R-:W-:Y:S01]  /*75b0*/  LOP3.LUT R69, R69, 0x1, RZ, 0x3c, !PT ;  /* 0x0000000145457812 */ /* 0x000fe200078e3cff */
[----:B------:R-:W-:Y:S01]  /*75c0*/  @!PT LDS RZ, [RZ] ;  /* 0x00000000fffff984 */ /* 0x000fe20000000800 */
[----:B------:R-:W-:Y:S01]  /*75d0*/  @!PT LDS RZ, [RZ] ;  /* 0x00000000fffff984 */ /* 0x000fe20000000800 */
[----:B------:R-:W-:Y:S01]  /*75e0*/  @!PT LDS RZ, [RZ] ;  /* 0x00000000fffff984 */ /* 0x000fe20000000800 */
[----:B------:R-:W-:Y:S01]  /*75f0*/  @!PT LDS RZ, [RZ] ;  /* 0x00000000fffff984 */ /* 0x000fe20000000800 */
[----:B------:R5:W-:Y:S06]  /*7600*/  MEMBAR.ALL.CTA ;  /* 0x0000000000007992 */ /* 0x000bec0000008000 */
[----:B-----5:R-:W5:Y:S01]  /*7610*/  FENCE.VIEW.ASYNC.S ;  /* 0x00000000000073c6 */ /* 0x020f620000000000 */
[----:B------:R-:W-:Y:S09]  /*7620*/  UPRMT UR4, UR37, 0x654, UR4 ;  /* 0x0000065425047896 */ /* 0x000ff20008000004 */
[----:B-----5:R-:W-:Y:S03]  /*7630*/  SYNCS.ARRIVE.TRANS64.RED.A1T0 RZ, [UR4], RZ ;  /* 0x000000ffffff79a7 */ /* 0x020fe60008100404 */
.L_x_144:
[----:B------:R-:W-:Y:S05]  /*7640*/  BSYNC B1 ;  /* 0x0000000000017941 */ /* 0x000fea0003800000 */
.L_x_143:
[----:B-1----:R-:W-:Y:S04]  /*7650*/  SHF.R.U32.HI R0, RZ, 0x15, R2 ;  /* 0x00000015ff007819 */ /* 0x002fe80000011602 */
[----:B------:R-:W-:Y:S01]  /*7660*/  LOP3.LUT P0, RZ, R0, 0x3, R67, 0x48, !PT ;  /* 0x0000000300ff7812 */ /* 0x000fe20007804843 */
[----:B------:R-:W-:Y:S01]  /*7670*/  @!UPT UIADD3 URZ, UPT, UPT, URZ, URZ, URZ ;  /* 0x000000fffffff290 */ /* 0x000fe2000fffe0ff */
[----:B------:R-:W-:Y:S11]  /*7680*/  @P4 BRA `(.L_x_148) ;  /* 0x0000000000084947 */ /* 0x000ff60003800000 */
[----:B------:R-:W1:Y:S02]  /*7690*/  SYNCS.PHASECHK.TRANS64.TRYWAIT P1, [R75+URZ+0x300], R4 ;  /* 0x000300044b0075a7 */ /* 0x000e6400080211ff */
[----:B-1----:R-:W-:Y:S05]  /*76a0*/  @!P1 BRA `(.L_x_149) ;  /* 0x00000020002c9947 */ /* 0x002fea0003800000 */
.L_x_148:
[----:B------:R-:W-:Y:S05]  /*76b0*/  @!P0 BRA `(.L_x_150) ;  /* 0x0000000000408947 */ /* 0x000fea0003800000 */
[----:B------:R-:W1:Y:S01]  /*76c0*/  LDCU.64 UR8, c[0x4][0x70] ;  /* 0x01000e00ff0877ac */ /* 0x000e620008000a00 */
[----:B------:R-:W-:Y:S01]  /*76d0*/  MOV R15, 0x0 ;  /* 0x00000000000f7802 */ /* 0x000fe20000000f00 */
[----:B------:R-:W-:Y:S02]  /*76e0*/  HFMA2 R12, -RZ, RZ, 0, 5.9604644775390625e-08 ;  /* 0x00000001ff0c7431 */ /* 0x000fe400000001ff */
[----:B------:R-:W-:Y:S02]  /*76f0*/  IMAD.MOV.U32 R8, RZ, RZ, 0x192 ;  /* 0x00000192ff087424 */ /* 0x000fe400078e00ff */
[----:B------:R-:W-:Y:S01]  /*7700*/  IMAD.MOV.U32 R13, RZ, RZ, RZ ;  /* 0x000000ffff0d7224 */ /* 0x000fe200078e00ff */
[----:B------:R-:W5:Y:S01]  /*7710*/  LDCU.64 UR6, c[0x4][0x78] ;  /* 0x01000f00ff0677ac */ /* 0x000f620008000a00 */
[----:B------:R-:W2:Y:S01]  /*7720*/  LDC.64 R14, c[0x4][R15] ;  /* 0x010000000f0e7b82 */ /* 0x000ea20000000a00 */
[----:B------:R-:W3:Y:S01]  /*7730*/  LDCU.64 UR4, c[0x4][0x10] ;  /* 0x01000200ff0477ac */ /* 0x000ee20008000a00 */
[----:B-1----:R-:W-:Y:S01]  /*7740*/  MOV R5, UR9 ;  /* 0x0000000900057c02 */ /* 0x002fe20008000f00 */
[----:B------:R-:W-:Y:S01]  /*7750*/  IMAD.U32 R4, RZ, RZ, UR8 ;  /* 0x00000008ff047e24 */ /* 0x000fe2000f8e00ff */
[----:B-----5:R-:W-:Y:S01]  /*7760*/  MOV R7, UR7 ;  /* 0x0000000700077c02 */ /* 0x020fe20008000f00 */
[----:B------:R-:W-:Y:S01]  /*7770*/  IMAD.U32 R6, RZ, RZ, UR6 ;  /* 0x00000006ff067e24 */ /* 0x000fe2000f8e00ff */
[----:B---3--:R-:W-:Y:S01]  /*7780*/  MOV R11, UR5 ;  /* 0x00000005000b7c02 */ /* 0x008fe20008000f00 */
[----:B------:R-:W-:Y:S02]  /*7790*/  IMAD.U32 R10, RZ, RZ, UR4 ;  /* 0x00000004ff0a7e24 */ /* 0x000fe4000f8e00ff */
[----:B------:R-:W-:Y:S07]  /*77a0*/  LEPC R20, `(.L_x_150) ;  /* 0x000000001014794e */ /* 0x000fee0000000000 */
[----:B--2-4-:R-:W-:Y:S05]  /*77b0*/  CALL.ABS.NOINC R14 ;  /* 0x000000000e007343 */ /* 0x014fea0003c00000 */
.L_x_150:
[----:B------:R-:W-:Y:S01]  /*77c0*/  LOP3.LUT P0, RZ, R65, 0x60, RZ, 0xc0, !PT ;  /* 0x0000006041ff7812 */ /* 0x000fe2000780c0ff */
[----:B------:R-:W-:Y:S05]  /*77d0*/  WARPSYNC.ALL ;  /* 0x0000000000007948 */ /* 0x000fea0003800000 */
[----:B------:R-:W-:Y:S01]  /*77e0*/  R2UR UR4, R2 ;  /* 0x00000000020472ca */ /* 0x000fe200000e0000 */
[C---:B----4-:R-:W-:Y:S01]  /*77f0*/  IMAD.SHL.U32 R44, R37.reuse, 0x100, RZ ;  /* 0x00000100252c7824 */ /* 0x050fe200078e00ff */
[C---:B------:R-:W-:Y:S01]  /*7800*/  SHF.L.U32 R2, R36.reuse, 0x10, RZ ;  /* 0x0000001024027819 */ /* 0x040fe200000006ff */
[----:B------:R-:W-:Y:S01]  /*7810*/  BSSY.RECONVERGENT B0, `(.L_x_151) ;  /* 0x000005e000007945 */ /* 0x000fe20003800200 */
[C---:B------:R-:W-:Y:S02]  /*7820*/  PRMT R0, R36.reuse, 0x8880, RZ ;  /* 0x0000888024007816 */ /* 0x040fe400000000ff */
[----:B------:R-:W-:Y:S02]  /*7830*/  SHF.L.U32 R3, R36, 0x8, RZ ;  /* 0x0000000824037819 */ /* 0x000fe400000006ff */
[----:B------:R-:W-:Y:S02]  /*7840*/  SHF.R.S32.HI R2, RZ, 0x18, R2 ;  /* 0x00000018ff027819 */ /* 0x000fe40000011402 */
[----:B------:R-:W-:Y:S02]  /*7850*/  PRMT R46, R37, 0x8880, RZ ;  /* 0x00008880252e7816 */ /* 0x000fe400000000ff */
[----:B------:R-:W-:Y:S01]  /*7860*/  SHF.R.S32.HI R3, RZ, 0x18, R3 ;  /* 0x00000018ff037819 */ /* 0x000fe20000011403 */
[----:B------:R-:W1:Y:S01]  /*7870*/  LDTM.x16 R4, tmem[UR4] ;  /* 0x00000004000479ee */ /* 0x000e620008240000 */
[----:B------:R-:W-:Y:S01]  /*7880*/  NOP ;  /* 0x0000000000007918 */ /* 0x000fe20000000000 */
[----:B------:R-:W-:Y:S02]  /*7890*/  IADD3 R75, PT, PT, R75, 0x320, RZ ;  /* 0x000003204b4b7810 */ /* 0x000fe40007ffe0ff */
[----:B------:R-:W-:Y:S02]  /*78a0*/  SHF.R.S32.HI R20, RZ, 0x18, R36 ;  /* 0x00000018ff147819 */ /* 0x000fe40000011424 */
[----:B------:R-:W-:Y:S02]  /*78b0*/  LOP3.LUT R75, R75, 0xfefffff8, RZ, 0xc0, !PT ;  /* 0xfefffff84b4b7812 */ /* 0x000fe400078ec0ff */
[----:B------:R-:W-:Y:S02]  /*78c0*/  SHF.L.U32 R45, R37, 0x10, RZ ;  /* 0x00000010252d7819 */ /* 0x000fe400000006ff */
[----:B-1----:R1:W-:Y:S01]  /*78d0*/  SYNCS.ARRIVE.TRANS64.RED.A1T0 RZ, [R75+URZ], RZ ;  /* 0x000000ff4bff79a7 */ /* 0x0023e200081004ff */
[C---:B------:R-:W-:Y:S02]  /*78e0*/  PRMT R43, R38.reuse, 0x8880, RZ ;  /* 0x00008880262b7816 */ /* 0x040fe400000000ff */
[----:B------:R-:W-:Y:S02]  /*78f0*/  SHF.R.S32.HI R21, RZ, 0x18, R37 ;  /* 0x00000018ff157819 */ /* 0x000fe40000011425 */
[C---:B------:R-:W-:Y:S02]  /*7900*/  SHF.L.U32 R42, R38.reuse, 0x10, RZ ;  /* 0x00000010262a7819 */ /* 0x040fe400000006ff */
[----:B------:R-:W-:Y:S02]  /*7910*/  SHF.R.S32.HI R35, RZ, 0x18, R38 ;  /* 0x00000018ff237819 */ /* 0x000fe40000011426 */
[C---:B------:R-:W-:Y:S02]  /*7920*/  PRMT R40, R39.reuse, 0x8880, RZ ;  /* 0x0000888027287816 */ /* 0x040fe400000000ff */
[----:B------:R-:W-:Y:S02]  /*7930*/  SHF.L.U32 R37, R39, 0x8, RZ ;  /* 0x0000000827257819 */ /* 0x000fe400000006ff */
[----:B------:R-:W-:Y:S01]  /*7940*/  SHF.R.S32.HI R36, RZ, 0x18, R39 ;  /* 0x00000018ff247819 */ /* 0x000fe20000011427 */
[C---:B---3--:R-:W-:Y:S01]  /*7950*/  IMAD R4, R33.reuse, R4, RZ ;  /* 0x0000000421047224 */ /* 0x048fe200078e02ff */
[----:B------:R-:W-:Y:S01]  /*7960*/  SHF.L.U32 R41, R38, 0x8, RZ ;  /* 0x0000000826297819 */ /* 0x000fe200000006ff */
[----:B------:R-:W-:Y:S01]  /*7970*/  IMAD R5, R33, R5, RZ ;  /* 0x0000000521057224 */ /* 0x000fe200078e02ff */
[----:B------:R-:W-:Y:S01]  /*7980*/  IADD3 R31, PT, PT, R31, 0x1, RZ ;  /* 0x000000011f1f7810 */ /* 0x000fe20007ffe0ff */
[C---:B------:R-:W-:Y:S02]  /*7990*/  IMAD R6, R33.reuse, R6, RZ ;  /* 0x0000000621067224 */ /* 0x040fe400078e02ff */
[----:B------:R-:W-:Y:S01]  /*79a0*/  IMAD R4, R0, R34, R4 ;  /* 0x0000002200047224 */ /* 0x000fe200078e0204 */
[----:B------:R-:W-:Y:S01]  /*79b0*/  MOV R0, R46 ;  /* 0x0000002e00007202 */ /* 0x000fe20000000f00 */
[----:B------:R-:W-:Y:S02]  /*79c0*/  IMAD R7, R33, R7, RZ ;  /* 0x0000000721077224 */ /* 0x000fe400078e02ff */
[-C--:B------:R-:W-:Y:S01]  /*79d0*/  IMAD R5, R2, R34.reuse, R5 ;  /* 0x0000002202057224 */ /* 0x080fe200078e0205 */
[----:B------:R-:W-:Y:S01]  /*79e0*/  SHF.R.S32.HI R2, RZ, 0x18, R45 ;  /* 0x00000018ff027819 */ /* 0x000fe2000001142d */
[----:B------:R-:W-:Y:S01]  /*79f0*/  IMAD R6, R3, R34, R6 ;  /* 0x0000002203067224 */ /* 0x000fe200078e0206 */
[----:B------:R-:W-:Y:S01]  /*7a00*/  SHF.R.S32.HI R3, RZ, 0x18, R44 ;  /* 0x00000018ff037819 */ /* 0x000fe2000001142c */
[C---:B------:R-:W-:Y:S02]  /*7a10*/  IMAD R8, R33.reuse, R8, RZ ;  /* 0x0000000821087224 */ /* 0x040fe400078e02ff */
[----:B------:R-:W-:Y:S02]  /*7a20*/  IMAD R7, R20, R34, R7 ;  /* 0x0000002214077224 */ /* 0x000fe400078e0207 */
[C---:B------:R-:W-:Y:S02]  /*7a30*/  IMAD R9, R33.reuse, R9, RZ ;  /* 0x0000000921097224 */ /* 0x040fe400078e02ff */
[----:B------:R-:W-:Y:S01]  /*7a40*/  IMAD R10, R33, R10, RZ ;  /* 0x0000000a210a7224 */ /* 0x000fe200078e02ff */
[----:B------:R-:W-:Y:S01]  /*7a50*/  I2IP.S8.S32.SAT R7, R7, R6, RZ ;  /* 0x0000000607077239 */ /* 0x000fe200000014ff */
[----:B------:R-:W-:Y:S01]  /*7a60*/  IMAD R8, R0, R34, R8 ;  /* 0x0000002200087224 */ /* 0x000fe200078e0208 */
[----:B------:R-:W-:Y:S01]  /*7a70*/  SHF.R.S32.HI R6, RZ, 0x18, R37 ;  /* 0x00000018ff067819 */ /* 0x000fe20000011425 */
[----:B------:R-:W-:Y:S01]  /*7a80*/  IMAD R11, R33, R11, RZ ;  /* 0x0000000b210b7224 */ /* 0x000fe200078e02ff */
[----:B------:R-:W-:Y:S01]  /*7a90*/  I2IP.S8.S32.SAT R4, R5, R4, R7 ;  /* 0x0000000405047239 */ /* 0x000fe20000001407 */
[----:B------:R-:W-:Y:S01]  /*7aa0*/  IMAD R9, R2, R34, R9 ;  /* 0x0000002202097224 */ /* 0x000fe200078e0209 */
[----:B------:R-:W-:Y:S01]  /*7ab0*/  SHF.R.S32.HI R2, RZ, 0x18, R42 ;  /* 0x00000018ff027819 */ /* 0x000fe2000001142a */
[----:B------:R-:W-:Y:S02]  /*7ac0*/  IMAD R12, R33, R12, RZ ;  /* 0x0000000c210c7224 */ /* 0x000fe400078e02ff */
[----:B------:R-:W-:Y:S02]  /*7ad0*/  IMAD.MOV.U32 R0, RZ, RZ, R43 ;  /* 0x000000ffff007224 */ /* 0x000fe400078e002b */
[-C--:B------:R-:W-:Y:S02]  /*7ae0*/  IMAD R10, R3, R34.reuse, R10 ;  /* 0x00000022030a7224 */ /* 0x080fe400078e020a */
[-C--:B------:R-:W-:Y:S02]  /*7af0*/  IMAD R11, R21, R34.reuse, R11 ;  /* 0x00000022150b7224 */ /* 0x080fe400078e020b */
[----:B------:R-:W-:Y:S02]  /*7b00*/  IMAD R13, R33, R13, RZ ;  /* 0x0000000d210d7224 */ /* 0x000fe400078e02ff */
[----:B------:R-:W-:Y:S01]  /*7b10*/  IMAD R12, R0, R34, R12 ;  /* 0x00000022000c7224 */ /* 0x000fe200078e020c */
[----:B------:R-:W-:Y:S01]  /*7b20*/  SHF.R.S32.HI R0, RZ, 0x18, R41 ;  /* 0x00000018ff007819 */ /* 0x000fe20000011429 */
[----:B------:R-:W-:Y:S01]  /*7b30*/  IMAD.U32 R38, R39, 0x10000, RZ ;  /* 0x0001000027267824 */ /* 0x000fe200078e00ff */
[----:B------:R-:W-:Y:S01]  /*7b40*/  I2IP.S8.S32.SAT R5, R11, R10, RZ ;  /* 0x0000000a0b057239 */ /* 0x000fe200000014ff */
[C---:B------:R-:W-:Y:S02]  /*7b50*/  IMAD R14, R33.reuse, R14, RZ ;  /* 0x0000000e210e7224 */ /* 0x040fe400078e02ff */
[----:B------:R-:W-:Y:S01]  /*7b60*/  IMAD R15, R33, R15, RZ ;  /* 0x0000000f210f7224 */ /* 0x000fe200078e02ff */
[----:B------:R-:W-:Y:S01]  /*7b70*/  I2IP.S8.S32.SAT R5, R9, R8, R5 ;  /* 0x0000000809057239 */ /* 0x000fe20000001405 */
[----:B------:R-:W-:Y:S01]  /*7b80*/  IMAD R13, R2, R34, R13 ;  /* 0x00000022020d7224 */ /* 0x000fe200078e020d */
[----:B------:R-:W-:Y:S01]  /*7b90*/  MOV R2, R40 ;  /* 0x0000002800027202 */ /* 0x000fe20000000f00 */
[C---:B------:R-:W-:Y:S01]  /*7ba0*/  IMAD R16, R33.reuse, R16, RZ ;  /* 0x0000001021107224 */ /* 0x040fe200078e02ff */
[----:B------:R-:W-:Y:S01]  /*7bb0*/  SHF.R.S32.HI R3, RZ, 0x18, R38 ;  /* 0x00000018ff037819 */ /* 0x000fe20000011426 */
[-C--:B------:R-:W-:Y:S02]  /*7bc0*/  IMAD R14, R0, R34.reuse, R14 ;  /* 0x00000022000e7224 */ /* 0x080fe400078e020e */
[----:B------:R-:W-:Y:S02]  /*7bd0*/  IMAD R17, R33, R17, RZ ;  /* 0x0000001121117224 */ /* 0x000fe400078e02ff */
[-C--:B------:R-:W-:Y:S02]  /*7be0*/  IMAD R15, R35, R34.reuse, R15 ;  /* 0x00000022230f7224 */ /* 0x080fe400078e020f */
[----:B------:R-:W-:Y:S02]  /*7bf0*/  IMAD R16, R2, R34, R16 ;  /* 0x0000002202107224 */ /* 0x000fe400078e0210 */
[----:B------:R-:W-:Y:S02]  /*7c00*/  IMAD R18, R33, R18, RZ ;  /* 0x0000001221127224 */ /* 0x000fe400078e02ff */
[-C--:B------:R-:W-:Y:S02]  /*7c10*/  IMAD R17, R3, R34.reuse, R17 ;  /* 0x0000002203117224 */ /* 0x080fe400078e0211 */
[----:B------:R-:W-:Y:S02]  /*7c20*/  IMAD R19, R33, R19, RZ ;  /* 0x0000001321137224 */ /* 0x000fe400078e02ff */
[----:B------:R-:W-:Y:S01]  /*7c30*/  IMAD R18, R6, R34, R18 ;  /* 0x0000002206127224 */ /* 0x000fe200078e0212 */
[----:B------:R-:W-:Y:S01]  /*7c40*/  I2IP.S8.S32.SAT R6, R15, R14, RZ ;  /* 0x0000000e0f067239 */ /* 0x000fe200000014ff */
[----:B------:R-:W-:Y:S03]  /*7c50*/  IMAD R19, R36, R34, R19 ;  /* 0x0000002224137224 */ /* 0x000fe600078e0213 */
[----:B------:R-:W-:Y:S02]  /*7c60*/  I2IP.S8.S32.SAT R6, R13, R12, R6 ;  /* 0x0000000c0d067239 */ /* 0x000fe40000001406 */
[----:B------:R-:W-:Y:S04]  /*7c70*/  I2IP.S8.S32.SAT R7, R19, R18, RZ ;  /* 0x0000001213077239 */ /* 0x000fe800000014ff */
[----:B------:R-:W-:Y:S05]  /*7c80*/  I2IP.S8.S32.SAT R7, R17, R16, R7 ;  /* 0x0000001011077239 */ /* 0x000fea0000001407 */
[----:B------:R1:W-:Y:S01]  /*7c90*/  STS.128 [R66+UR43+0xc00], R4 ;  /* 0x000c000442007988 */ /* 0x0003e20008000c2b */
[----:B------:R-:W-:Y:S01]  /*7ca0*/  @!PT LDS RZ, [RZ] ;  /* 0x00000000fffff984 */ /* 0x000fe20000000800 */
[----:B------:R-:W-:Y:S01]  /*7cb0*/  @!PT LDS RZ, [RZ] ;  /* 0x00000000fffff984 */ /* 0x000fe20000000800 */
[----:B------:R-:W-:Y:S01]  /*7cc0*/  @!PT LDS RZ, [RZ] ;  /* 0x00000000fffff984 */ /* 0x000fe20000000800 */
[----:B------:R-:W-:Y:S01]  /*7cd0*/  @!PT LDS RZ, [RZ] ;  /* 0x00000000fffff984 */ /* 0x000fe20000000800 */
[----:B------:R3:W-:Y:S07]  /*7ce0*/  MEMBAR.ALL.CTA ;  /* 0x0000000000007992 */ /* 0x0007ee0000008000 */
[----:B---3--:R-:W3:Y:S02]  /*7cf0*/  FENCE.VIEW.ASYNC.S ;  /* 0x00000000000073c6 */ /* 0x008ee40000000000 */
[----:B---3--:R-:W-:Y:S06]  /*7d00*/  BAR.SYNC.DEFER_BLOCKING 0x1, 0x80 ;  /* 0x0042000000007b1d */ /* 0x008fec0000010000 */
[----:B------:R-:W-:Y:S05]  /*7d10*/  @P0 BRA `(.L_x_152) ;  /* 0x0000000000340947 */ /* 0x000fea0003800000 */
[----:B------:R-:W-:Y:S01]  /*7d20*/  UIADD3 UR12, UPT, UPT, UR43, 0xc00, URZ ;  /* 0x00000c002b0c7890 */ /* 0x000fe2000fffe0ff */
[----:B------:R-:W-:Y:S01]  /*7d30*/  R2UR UR9, R60 ;  /* 0x000000003c0972ca */ /* 0x000fe200000e0000 */
[----:B------:R-:W-:Y:S01]  /*7d40*/  UIADD3 UR10, UP0, UPT, UR46, 0x680, URZ ;  /* 0x000006802e0a7890 */ /* 0x000fe2000ff1e0ff */
[----:B------:R-:W-:Y:S01]  /*7d50*/  R2UR UR8, R59 ;  /* 0x000000003b0872ca */ /* 0x000fe200000e0000 */
[----:B------:R-:W-:Y:S02]  /*7d60*/  UMOV UR7, UR36 ;  /* 0x0000002400077c82 */ /* 0x000fe40008000000 */
[----:B------:R-:W-:Y:S01]  /*7d70*/  IMAD.U32 R72, RZ, RZ, UR12 ;  /* 0x0000000cff487e24 */ /* 0x000fe2000f8e00ff */
[----:B------:R-:W-:Y:S04]  /*7d80*/  UIADD3.X UR11, UPT, UPT, URZ, UR47, URZ, UP0, !UPT ;  /* 0x0000002fff0b7290 */ /* 0x000fe800087fe4ff */
[----:B------:R-:W-:Y:S03]  /*7d90*/  R2UR UR4, R72 ;  /* 0x00000000480472ca */ /* 0x000fe600000e0000 */
[----:B------:R-:W-:Y:S02]  /*7da0*/  USHF.L.U32 UR5, UR9, 0x5, URZ ;  /* 0x0000000509057899 */ /* 0x000fe400080006ff */
[----:B------:R-:W-:Y:S09]  /*7db0*/  USHF.L.U32 UR6, UR8, 0x6, URZ ;  /* 0x0000000608067899 */ /* 0x000ff200080006ff */
[----:B------:R3:W-:Y:S01]  /*7dc0*/  UTMASTG.3D [UR4], [UR10] ;  /* 0x000000040a0073b5 */ /* 0x0007e20008010000 */
[----:B------:R0:W-:Y:S01]  /*7dd0*/  UTMACMDFLUSH ;  /* 0x00000000000079b7 */ /* 0x0001e20000000000 */
[----:B---3--:R-:W-:Y:S04]  /*7de0*/  DEPBAR.LE SB0, 0x0 ;  /* 0x000080000000791a */ /* 0x008fe80000000000 */
.L_x_152:
[----:B------:R-:W-:Y:S05]  /*7df0*/  BSYNC.RECONVERGENT B0 ;  /* 0x0000000000007941 */ /* 0x000fea0003800200 */
.L_x_151:
[----:B------:R-:W-:Y:S01]  /*7e00*/  BAR.SYNC.DEFER_BLOCKING 0x1, 0x80 ;  /* 0x0042000000007b1d */ /* 0x000fe20000010000 */
[----:B------:R-:W-:Y:S01]  /*7e10*/  ISETP.NE.AND P2, PT, R73, RZ, PT ;  /* 0x000000ff4900720c */ /* 0x000fe20003f45270 */
[----:B------:R-:W-:Y:S01]  /*7e20*/  IMAD.IADD R60, R29, 0x1, R47 ;  /* 0x000000011d3c7824 */ /* 0x000fe200078e022f */
[----:B------:R-:W-:Y:S01]  /*7e30*/  ISETP.NE.AND P0, PT, R74, 0x2, PT ;  /* 0x000000024a00780c */ /* 0x000fe20003f05270 */
[----:B------:R-:W-:Y:S01]  /*7e40*/  IMAD.IADD R59, R30, 0x1, R58 ;  /* 0x000000011e3b7824 */ /* 0x000fe200078e023a */
[----:B------:R-:W-:Y:S02]  /*7e50*/  ISETP.NE.AND P1, PT, R31, 0x4, PT ;  /* 0x000000041f00780c */ /* 0x000fe40003f25270 */
[----:B------:R-:W-:Y:S02]  /*7e60*/  SEL R2, RZ, 0x1, P0 ;  /* 0x00000001ff027807 */ /* 0x000fe40000000000 */
[----:B------:R-:W-:Y:S02]  /*7e70*/  SEL R0, RZ, 0x1, P1 ;  /* 0x00000001ff007807 */ /* 0x000fe40000800000 */
[----:B------:R-:W-:Y:S02]  /*7e80*/  LOP3.LUT R70, R70, R2, RZ, 0x3c, !PT ;  /* 0x0000000246467212 */ /* 0x000fe400078e3cff */
[----:B------:R-:W-:Y:S02]  /*7e90*/  LOP3.LUT R71, R71, R0, RZ, 0x3c, !PT ;  /* 0x0000000047477212 */ /* 0x000fe400078e3cff */
[----:B------:R-:W-:Y:S02]  /*7ea0*/  @P2 R2UR UR36, R68 ;  /* 0x00000000442422ca */ /* 0x000fe400000e0000 */
[----:B------:R-:W-:Y:S02]  /*7eb0*/  SEL R74, R74, RZ, P0 ;  /* 0x000000ff4a4a7207 */ /* 0x000fe40000000000 */
[----:B------:R-:W-:Y:S01]  /*7ec0*/  SEL R31, R31, RZ, P1 ;  /* 0x000000ff1f1f7207 */ /* 0x000fe20000800000 */
[----:B------:R-:W-:Y:S10]  /*7ed0*/  @P2 BRA `(.L_x_153) ;  /* 0xffffffe800ac2947 */ /* 0x000ff4000383ffff */
[----:B------:R-:W-:Y:S05]  /*7ee0*/  EXIT ;  /* 0x000000000000794d */ /* 0x000fea0003800000 */
.L_x_25:
[----:B--2---:R2:W4:Y:S02]  /*7ef0*/  SYNCS.PHASECHK.TRANS64.TRYWAIT P0, [R2+URZ+0x350], R3 ;  /* 0x00035003020075a7 */ /* 0x00452400080011ff */
[----:B----4-:R-:W-:Y:S05]  /*7f00*/  @!P0 NANOSLEEP.SYNCS 0x989680 ;  /* 0x009896800000895d */ /* 0x010fea0003900000 */
[----:B------:R-:W4:Y:S02]  /*7f10*/  @!P0 SYNCS.PHASECHK.TRANS64 P0, [R2+URZ+0x350], R3 ;  /* 0x00035003020085a7 */ /* 0x000f2400080010ff */
[----:B----4-:R-:W-:Y:S05]  /*7f20*/  @!P0 BRA `(.L_x_25) ;  /* 0xfffffffc00f08947 */ /* 0x010fea000383ffff */
[----:B------:R-:W-:Y:S05]  /*7f30*/  BRA `(.L_x_154) ;  /* 0xffffff9c00687947 */ /* 0x000fea000383ffff */
.L_x_28:
[----:B------:R-:W-:-:S07]  /*7f40*/  MOV R2, UR33 ;  /* 0x0000002100027c02 */ /* 0x000fce0008000f00 */
.L_x_155:
[----:B-1----:R1:W2:Y:S02]  /*7f50*/  SYNCS.PHASECHK.TRANS64.TRYWAIT P0, [R2+URZ+0x160], R4 ;  /* 0x00016004020075a7 */ /* 0x0022a400080011ff */
[----:B--2---:R-:W-:Y:S05]  /*7f60*/  @!P0 NANOSLEEP.SYNCS 0x989680 ;  /* 0x009896800000895d */ /* 0x004fea0003900000 */
[----:B------:R-:W2:Y:S02]  /*7f70*/  @!P0 SYNCS.PHASECHK.TRANS64 P0, [R2+URZ+0x160], R4 ;  /* 0x00016004020085a7 */ /* 0x000ea400080010ff */
[----:B--2---:R-:W-:Y:S05]  /*7f80*/  @!P0 BRA `(.L_x_155) ;  /* 0xfffffffc00f08947 */ /* 0x004fea000383ffff */
[----:B------:R-:W-:Y:S05]  /*7f90*/  BRA `(.L_x_27) ;  /* 0xffffff9c00d07947 */ /* 0x000fea000383ffff */
.L_x_35:
[----:B-1----:R-:W-:-:S07]  /*7fa0*/  MOV R2, UR17 ;  /* 0x0000001100027c02 */ /* 0x002fce0008000f00 */
.L_x_156:
[----:B-1----:R1:W2:Y:S02]  /*7fb0*/  SYNCS.PHASECHK.TRANS64.TRYWAIT P0, [R2+URZ+0x160], R4 ;  /* 0x00016004020075a7 */ /* 0x0022a400080011ff */
[----:B--2---:R-:W-:Y:S05]  /*7fc0*/  @!P0 NANOSLEEP.SYNCS 0x989680 ;  /* 0x009896800000895d */ /* 0x004fea0003900000 */
[----:B------:R-:W2:Y:S02]  /*7fd0*/  @!P0 SYNCS.PHASECHK.TRANS64 P0, [R2+URZ+0x160], R4 ;  /* 0x00016004020085a7 */ /* 0x000ea400080010ff */
[----:B--2---:R-:W-:Y:S05]  /*7fe0*/  @!P0 BRA `(.L_x_156) ;  /* 0xfffffffc00f08947 */ /* 0x004fea000383ffff */
[----:B------:R-:W-:Y:S05]  /*7ff0*/  BRA `(.L_x_34) ;  /* 0xffffffa0008c7947 */ /* 0x000fea000383ffff */
.L_x_40:
[----:B-1----:R1:W2:Y:S02]  /*8000*/  SYNCS.PHASECHK.TRANS64.TRYWAIT P0, [R2+URZ+0x2e0], R3 ;  /* 0x0002e003020075a7 */ /* 0x0022a400080011ff */
[----:B--2---:R-:W-:Y:S05]  /*8010*/  @!P0 NANOSLEEP.SYNCS 0x989680 ;  /* 0x009896800000895d */ /* 0x004fea0003900000 */
[----:B------:R-:W2:Y:S02]  /*8020*/  @!P0 SYNCS.PHASECHK.TRANS64 P0, [R2+URZ+0x2e0], R3 ;  /* 0x0002e003020085a7 */ /* 0x000ea400080010ff */
[----:B--2---:R-:W-:Y:S05]  /*8030*/  @!P0 BRA `(.L_x_40) ;  /* 0xfffffffc00f08947 */ /* 0x004fea000383ffff */
[----:B------:R-:W-:Y:S05]  /*8040*/  BRA `(.L_x_157) ;  /* 0xffffffa400307947 */ /* 0x000fea000383ffff */
.L_x_44:
[----:B---3--:R-:W-:-:S07]  /*8050*/  MOV R0, UR5 ;  /* 0x0000000500007c02 */ /* 0x008fce0008000f00 */
.L_x_158:
[----:B-1----:R1:W2:Y:S02]  /*8060*/  SYNCS.PHASECHK.TRANS64.TRYWAIT P0, [R0+URZ], R2 ;  /* 0x00000002000075a7 */ /* 0x0022a400080011ff */
[----:B--2---:R-:W-:Y:S05]  /*8070*/  @!P0 NANOSLEEP.SYNCS 0x989680 ;  /* 0x009896800000895d */ /* 0x004fea0003900000 */
[----:B------:R-:W2:Y:S02]  /*8080*/  @!P0 SYNCS.PHASECHK.TRANS64 P0, [R0+URZ], R2 ;  /* 0x00000002000085a7 */ /* 0x000ea400080010ff */
[----:B--2---:R-:W-:Y:S05]  /*8090*/  @!P0 BRA `(.L_x_158) ;  /* 0xfffffffc00f08947 */ /* 0x004fea000383ffff */
[----:B------:R-:W-:Y:S05]  /*80a0*/  BRA `(.L_x_159) ;  /* 0xffffffa800a07947 */ /* 0x000fea000383ffff */
.L_x_45:
[----:B---3--:R-:W-:-:S07]  /*80b0*/  MOV R0, UR5 ;  /* 0x0000000500007c02 */ /* 0x008fce0008000f00 */
.L_x_160:
[----:B-1----:R1:W2:Y:S02]  /*80c0*/  SYNCS.PHASECHK.TRANS64.TRYWAIT P0, [R0+URZ], R3 ;  /* 0x00000003000075a7 */ /* 0x0022a400080011ff */
[----:B--2---:R-:W-:Y:S05]  /*80d0*/  @!P0 NANOSLEEP.SYNCS 0x989680 ;  /* 0x009896800000895d */ /* 0x004fea0003900000 */
[----:B------:R-:W2:Y:S02]  /*80e0*/  @!P0 SYNCS.PHASECHK.TRANS64 P0, [R0+URZ], R3 ;  /* 0x00000003000085a7 */ /* 0x000ea400080010ff */
[----:B--2---:R-:W-:Y:S05]  /*80f0*/  @!P0 BRA `(.L_x_160) ;  /* 0xfffffffc00f08947 */ /* 0x004fea000383ffff */
[----:B------:R-:W-:Y:S05]  /*8100*/  BRA `(.L_x_161) ;  /* 0xffffffa800ac7947 */ /* 0x000fea000383ffff */
.L_x_46:
[----:B---3--:R-:W-:-:S07]  /*8110*/  MOV R0, UR5 ;  /* 0x0000000500007c02 */ /* 0x008fce0008000f00 */
.L_x_162:
[----:B-1----:R1:W2:Y:S02]  /*8120*/  SYNCS.PHASECHK.TRANS64.TRYWAIT P0, [R0+URZ], R3 ;  /* 0x00000003000075a7 */ /* 0x0022a400080011ff */
[----:B--2---:R-:W-:Y:S05]  /*8130*/  @!P0 NANOSLEEP.SYNCS 0x989680 ;  /* 0x009896800000895d */ /* 0x004fea0003900000 */
[----:B------:R-:W2:Y:S02]  /*8140*/  @!P0 SYNCS.PHASECHK.TRANS64 P0, [R0+URZ], R3 ;  /* 0x00000003000085a7 */ /* 0x000ea400080010ff */
[----:B--2---:R-:W-:Y:S05]  /*8150*/  @!P0 BRA `(.L_x_162) ;  /* 0xfffffffc00f08947 */ /* 0x004fea000383ffff */
[----:B------:R-:W-:Y:S05]  /*8160*/  BRA `(.L_x_163) ;  /* 0xffffffa800b87947 */ /* 0x000fea000383ffff */
.L_x_47:
[----:B---3--:R-:W-:-:S07]  /*8170*/  MOV R0, UR5 ;  /* 0x0000000500007c02 */ /* 0x008fce0008000f00 */
.L_x_164:
[----:B-1----:R1:W2:Y:S02]  /*8180*/  SYNCS.PHASECHK.TRANS64.TRYWAIT P0, [R0+URZ], R3 ;  /* 0x00000003000075a7 */ /* 0x0022a400080011ff */
[----:B--2---:R-:W-:Y:S05]  /*8190*/  @!P0 NANOSLEEP.SYNCS 0x989680 ;  /* 0x009896800000895d */ /* 0x004fea0003900000 */
[----:B------:R-:W2:Y:S02]  /*81a0*/  @!P0 SYNCS.PHASECHK.TRANS64 P0, [R0+URZ], R3 ;  /* 0x00000003000085a7 */ /* 0x000ea400080010ff */
[----:B--2---:R-:W-:Y:S05]  /*81b0*/  @!P0 BRA `(.L_x_164) ;  /* 0xfffffffc00f08947 */ /* 0x004fea000383ffff */
[----:B------:R-:W-:Y:S05]  /*81c0*/  BRA `(.L_x_165) ;  /* 0xffffffa800c47947 */ /* 0x000fea000383ffff */
.L_x_48:
[----:B---3--:R-:W-:-:S07]  /*81d0*/  MOV R0, UR5 ;  /* 0x0000000500007c02 */ /* 0x008fce0008000f00 */
.L_x_166:
[----:B-1----:R1:W2:Y:S02]  /*81e0*/  SYNCS.PHASECHK.TRANS64.TRYWAIT P0, [R0+URZ], R3 ;  /* 0x00000003000075a7 */ /* 0x0022a400080011ff */
[----:B--2---:R-:W-:Y:S05]  /*81f0*/  @!P0 NANOSLEEP.SYNCS 0x989680 ;  /* 0x009896800000895d */ /* 0x004fea0003900000 */
[----:B------:R-:W2:Y:S02]  /*8200*/  @!P0 SYNCS.PHASECHK.TRANS64 P0, [R0+URZ], R3 ;  /* 0x00000003000085a7 */ /* 0x000ea400080010ff */
[----:B--2---:R-:W-:Y:S05]  /*8210*/  @!P0 BRA `(.L_x_166) ;  /* 0xfffffffc00f08947 */ /* 0x004fea000383ffff */
[----:B------:R-:W-:Y:S05]  /*8220*/  BRA `(.L_x_167) ;  /* 0xffffffa800d07947 */ /* 0x000fea000383ffff */
.L_x_49:
[----:B---3--:R-:W-:-:S07]  /*8230*/  MOV R0, UR5 ;  /* 0x0000000500007c02 */ /* 0x008fce0008000f00 */
.L_x_168:
[----:B-1----:R1:W2:Y:S02]  /*8240*/  SYNCS.PHASECHK.TRANS64.TRYWAIT P0, [R0+URZ], R3 ;  /* 0x00000003000075a7 */ /* 0x0022a400080011ff */
[----:B--2---:R-:W-:Y:S05]  /*8250*/  @!P0 NANOSLEEP.SYNCS 0x989680 ;  /* 0x009896800000895d */ /* 0x004fea0003900000 */
[----:B------:R-:W2:Y:S02]  /*8260*/  @!P0 SYNCS.PHASECHK.TRANS64 P0, [R0+URZ], R3 ;  /* 0x00000003000085a7 */ /* 0x000ea400080010ff */
[----:B--2---:R-:W-:Y:S05]  /*8270*/  @!P0 BRA `(.L_x_168) ;  /* 0xfffffffc00f08947 */ /* 0x004fea000383ffff */
[----:B------:R-:W-:Y:S05]  /*8280*/  BRA `(.L_x_169) ;  /* 0xffffffa800dc7947 */ /* 0x000fea000383ffff */
.L_x_50:
[----:B---3--:R-:W-:-:S07]  /*8290*/  MOV R0, UR5 ;  /* 0x0000000500007c02 */ /* 0x008fce0008000f00 */
.L_x_170:
[----:B-1----:R1:W2:Y:S02]  /*82a0*/  SYNCS.PHASECHK.TRANS64.TRYWAIT P0, [R0+URZ], R3 ;  /* 0x00000003000075a7 */ /* 0x0022a400080011ff */
[----:B--2---:R-:W-:Y:S05]  /*82b0*/  @!P0 NANOSLEEP.SYNCS 0x989680 ;  /* 0x009896800000895d */ /* 0x004fea0003900000 */
[----:B------:R-:W2:Y:S02]  /*82c0*/  @!P0 SYNCS.PHASECHK.TRANS64 P0, [R0+URZ], R3 ;  /* 0x00000003000085a7 */ /* 0x000ea400080010ff */
[----:B--2---:R-:W-:Y:S05]  /*82d0*/  @!P0 BRA `(.L_x_170) ;  /* 0xfffffffc00f08947 */ /* 0x004fea000383ffff */
[----:B------:R-:W-:Y:S05]  /*82e0*/  BRA `(.L_x_171) ;  /* 0xffffffa800e87947 */ /* 0x000fea000383ffff */
.L_x_51:
[----:B---3--:R-:W-:-:S07]  /*82f0*/  MOV R0, UR5 ;  /* 0x0000000500007c02 */ /* 0x008fce0008000f00 */
.L_x_172:
[----:B-1----:R1:W2:Y:S02]  /*8300*/  SYNCS.PHASECHK.TRANS64.TRYWAIT P0, [R0+URZ], R3 ;  /* 0x00000003000075a7 */ /* 0x0022a400080011ff */
[----:B--2---:R-:W-:Y:S05]  /*8310*/  @!P0 NANOSLEEP.SYNCS 0x989680 ;  /* 0x009896800000895d */ /* 0x004fea0003900000 */
[----:B------:R-:W2:Y:S02]  /*8320*/  @!P0 SYNCS.PHASECHK.TRANS64 P0, [R0+URZ], R3 ;  /* 0x00000003000085a7 */ /* 0x000ea400080010ff */
[----:B--2---:R-:W-:Y:S05]  /*8330*/  @!P0 BRA `(.L_x_172) ;  /* 0xfffffffc00f08947 */ /* 0x004fea000383ffff */
[----:B------:R-:W-:Y:S05]  /*8340*/  BRA `(.L_x_173) ;  /* 0xffffffa800f47947 */ /* 0x000fea000383ffff */
.L_x_52:
[----:B---3--:R-:W-:-:S07]  /*8350*/  MOV R0, UR5 ;  /* 0x0000000500007c02 */ /* 0x008fce0008000f00 */
.L_x_174:
[----:B-1----:R1:W2:Y:S02]  /*8360*/  SYNCS.PHASECHK.TRANS64.TRYWAIT P0, [R0+URZ], R3 ;  /* 0x00000003000075a7 */ /* 0x0022a400080011ff */
[----:B--2---:R-:W-:Y:S05]  /*8370*/  @!P0 NANOSLEEP.SYNCS 0x989680 ;  /* 0x009896800000895d */ /* 0x004fea0003900000 */
[----:B------:R-:W2:Y:S02]  /*8380*/  @!P0 SYNCS.PHASECHK.TRANS64 P0, [R0+URZ], R3 ;  /* 0x00000003000085a7 */ /* 0x000ea400080010ff */
[----:B--2---:R-:W-:Y:S05]  /*8390*/  @!P0 BRA `(.L_x_174) ;  /* 0xfffffffc00f08947 */ /* 0x004fea000383ffff */
[----:B------:R-:W-:Y:S05]  /*83a0*/  BRA `(.L_x_175) ;  /* 0xffffffac00007947 */ /* 0x000fea000383ffff */
.L_x_53:
[----:B---3--:R-:W-:-:S07]  /*83b0*/  MOV R0, UR5 ;  /* 0x0000000500007c02 */ /* 0x008fce0008000f00 */
.L_x_176:
[----:B-1----:R1:W2:Y:S02]  /*83c0*/  SYNCS.PHASECHK.TRANS64.TRYWAIT P0, [R0+URZ], R3 ;  /* 0x00000003000075a7 */ /* 0x0022a400080011ff */
[----:B--2---:R-:W-:Y:S05]  /*83d0*/  @!P0 NANOSLEEP.SYNCS 0x989680 ;  /* 0x009896800000895d */ /* 0x004fea0003900000 */
[----:B------:R-:W2:Y:S02]  /*83e0*/  @!P0 SYNCS.PHASECHK.TRANS64 P0, [R0+URZ], R3 ;  /* 0x00000003000085a7 */ /* 0x000ea400080010ff */
[----:B--2---:R-:W-:Y:S05]  /*83f0*/  @!P0 BRA `(.L_x_176) ;  /* 0xfffffffc00f08947 */ /* 0x004fea000383ffff */
[----:B------:R-:W-:Y:S05]  /*8400*/  BRA `(.L_x_177) ;  /* 0xffffffac000c7947 */ /* 0x000fea000383ffff */
.L_x_54:
[----:B---3--:R-:W-:-:S07]  /*8410*/  MOV R0, UR5 ;  /* 0x0000000500007c02 */ /* 0x008fce0008000f00 */
.L_x_178:
[----:B-1----:R1:W2:Y:S02]  /*8420*/  SYNCS.PHASECHK.TRANS64.TRYWAIT P0, [R0+URZ], R3 ;  /* 0x00000003000075a7 */ /* 0x0022a400080011ff */
[----:B--2---:R-:W-:Y:S05]  /*8430*/  @!P0 NANOSLEEP.SYNCS 0x989680 ;  /* 0x009896800000895d */ /* 0x004fea0003900000 */
[----:B------:R-:W2:Y:S02]  /*8440*/  @!P0 SYNCS.PHASECHK.TRANS64 P0, [R0+URZ], R3 ;  /* 0x00000003000085a7 */ /* 0x000ea400080010ff */
[----:B--2---:R-:W-:Y:S05]  /*8450*/  @!P0 BRA `(.L_x_178) ;  /* 0xfffffffc00f08947 */ /* 0x004fea000383ffff */
[----:B------:R-:W-:Y:S05]  /*8460*/  BRA `(.L_x_179) ;  /* 0xffffffac00187947 */ /* 0x000fea000383ffff */
.L_x_55:
[----:B---3--:R-:W-:-:S07]  /*8470*/  MOV R0, UR5 ;  /* 0x0000000500007c02 */ /* 0x008fce0008000f00 */
.L_x_180:
[----:B-1----:R1:W2:Y:S02]  /*8480*/  SYNCS.PHASECHK.TRANS64.TRYWAIT P0, [R0+URZ], R3 ;  /* 0x00000003000075a7 */ /* 0x0022a400080011ff */
[----:B--2---:R-:W-:Y:S05]  /*8490*/  @!P0 NANOSLEEP.SYNCS 0x989680 ;  /* 0x009896800000895d */ /* 0x004fea0003900000 */
[----:B------:R-:W2:Y:S02]  /*84a0*/  @!P0 SYNCS.PHASECHK.TRANS64 P0, [R0+URZ], R3 ;  /* 0x00000003000085a7 */ /* 0x000ea400080010ff */
[----:B--2---:R-:W-:Y:S05]  /*84b0*/  @!P0 BRA `(.L_x_180) ;  /* 0xfffffffc00f08947 */ /* 0x004fea000383ffff */
[----:B------:R-:W-:Y:S05]  /*84c0*/  BRA `(.L_x_181) ;  /* 0xffffffac00247947 */ /* 0x000fea000383ffff */
.L_x_56:
[----:B---3--:R-:W-:-:S07]  /*84d0*/  MOV R0, UR5 ;  /* 0x0000000500007c02 */ /* 0x008fce0008000f00 */
.L_x_182:
[----:B-1----:R1:W2:Y:S02]  /*84e0*/  SYNCS.PHASECHK.TRANS64.TRYWAIT P0, [R0+URZ], R3 ;  /* 0x00000003000075a7 */ /* 0x0022a400080011ff */
[----:B--2---:R-:W-:Y:S05]  /*84f0*/  @!P0 NANOSLEEP.SYNCS 0x989680 ;  /* 0x009896800000895d */ /* 0x004fea0003900000 */
[----:B------:R-:W2:Y:S02]  /*8500*/  @!P0 SYNCS.PHASECHK.TRANS64 P0, [R0+URZ], R3 ;  /* 0x00000003000085a7 */ /* 0x000ea400080010ff */
[----:B--2---:R-:W-:Y:S05]  /*8510*/  @!P0 BRA `(.L_x_182) ;  /* 0xfffffffc00f08947 */ /* 0x004fea000383ffff */
[----:B------:R-:W-:Y:S05]  /*8520*/  BRA `(.L_x_183) ;  /* 0xffffffac00307947 */ /* 0x000fea000383ffff */
.L_x_57:
[----:B---3--:R-:W-:-:S07]  /*8530*/  MOV R0, UR5 ;  /* 0x0000000500007c02 */ /* 0x008fce0008000f00 */
.L_x_184:
[----:B-1----:R1:W2:Y:S02]  /*8540*/  SYNCS.PHASECHK.TRANS64.TRYWAIT P0, [R0+URZ], R3 ;  /* 0x00000003000075a7 */ /* 0x0022a400080011ff */
[----:B--2---:R-:W-:Y:S05]  /*8550*/  @!P0 NANOSLEEP.SYNCS 0x989680 ;  /* 0x009896800000895d */ /* 0x004fea0003900000 */
[----:B------:R-:W2:Y:S02]  /*8560*/  @!P0 SYNCS.PHASECHK.TRANS64 P0, [R0+URZ], R3 ;  /* 0x00000003000085a7 */ /* 0x000ea400080010ff */
[----:B--2---:R-:W-:Y:S05]  /*8570*/  @!P0 BRA `(.L_x_184) ;  /* 0xfffffffc00f08947 */ /* 0x004fea000383ffff */
[----:B------:R-:W-:Y:S05]  /*8580*/  BRA `(.L_x_185) ;  /* 0xffffffac003c7947 */ /* 0x000fea000383ffff */
.L_x_58:
[----:B---3--:R-:W-:-:S07]  /*8590*/  MOV R0, UR5 ;  /* 0x0000000500007c02 */ /* 0x008fce0008000f00 */
.L_x_186:
[----:B-1----:R1:W2:Y:S02]  /*85a0*/  SYNCS.PHASECHK.TRANS64.TRYWAIT P0, [R0+URZ], R3 ;  /* 0x00000003000075a7 */ /* 0x0022a400080011ff */
[----:B--2---:R-:W-:Y:S05]  /*85b0*/  @!P0 NANOSLEEP.SYNCS 0x989680 ;  /* 0x009896800000895d */ /* 0x004fea0003900000 */
[----:B------:R-:W2:Y:S02]  /*85c0*/  @!P0 SYNCS.PHASECHK.TRANS64 P0, [R0+URZ], R3 ;  /* 0x00000003000085a7 */ /* 0x000ea400080010ff */
[----:B--2---:R-:W-:Y:S05]  /*85d0*/  @!P0 BRA `(.L_x_186) ;  /* 0xfffffffc00f08947 */ /* 0x004fea000383ffff */
[----:B------:R-:W-:Y:S05]  /*85e0*/  BRA `(.L_x_187) ;  /* 0xffffffac00487947 */ /* 0x000fea000383ffff */
.L_x_59:
[----:B---3--:R-:W-:-:S07]  /*85f0*/  MOV R0, UR5 ;  /* 0x0000000500007c02 */ /* 0x008fce0008000f00 */
.L_x_188:
[----:B-1----:R1:W2:Y:S02]  /*8600*/  SYNCS.PHASECHK.TRANS64.TRYWAIT P0, [R0+URZ], R3 ;  /* 0x00000003000075a7 */ /* 0x0022a400080011ff */
[----:B--2---:R-:W-:Y:S05]  /*8610*/  @!P0 NANOSLEEP.SYNCS 0x989680 ;  /* 0x009896800000895d */ /* 0x004fea0003900000 */
[----:B------:R-:W2:Y:S02]  /*8620*/  @!P0 SYNCS.PHASECHK.TRANS64 P0, [R0+URZ], R3 ;  /* 0x00000003000085a7 */ /* 0x000ea400080010ff */
[----:B--2---:R-:W-:Y:S05]  /*8630*/  @!P0 BRA `(.L_x_188) ;  /* 0xfffffffc00f08947 */ /* 0x004fea000383ffff */
[----:B------:R-:W-:Y:S05]  /*8640*/  BRA `(.L_x_189) ;  /* 0xffffffac00547947 */ /* 0x000fea000383ffff */
.L_x_60:
[----:B---3--:R-:W-:-:S07]  /*8650*/  MOV R0, UR5 ;  /* 0x0000000500007c02 */ /* 0x008fce0008000f00 */
.L_x_190:
[----:B-1----:R1:W2:Y:S02]  /*8660*/  SYNCS.PHASECHK.TRANS64.TRYWAIT P0, [R0+URZ], R3 ;  /* 0x00000003000075a7 */ /* 0x0022a400080011ff */
[----:B--2---:R-:W-:Y:S05]  /*8670*/  @!P0 NANOSLEEP.SYNCS 0x989680 ;  /* 0x009896800000895d */ /* 0x004fea0003900000 */
[----:B------:R-:W2:Y:S02]  /*8680*/  @!P0 SYNCS.PHASECHK.TRANS64 P0, [R0+URZ], R3 ;  /* 0x00000003000085a7 */ /* 0x000ea400080010ff */
[----:B--2---:R-:W-:Y:S05]  /*8690*/  @!P0 BRA `(.L_x_190) ;  /* 0xfffffffc00f08947 */ /* 0x004fea000383ffff */
[----:B------:R-:W-:Y:S05]  /*86a0*/  BRA `(.L_x_191) ;  /* 0xffffffac00607947 */ /* 0x000fea000383ffff */
.L_x_61:
[----:B---3--:R-:W-:-:S07]  /*86b0*/  MOV R0, UR5 ;  /* 0x0000000500007c02 */ /* 0x008fce0008000f00 */
.L_x_192:
[----:B-1----:R1:W2:Y:S02]  /*86c0*/  SYNCS.PHASECHK.TRANS64.TRYWAIT P0, [R0+URZ], R3 ;  /* 0x00000003000075a7 */ /* 0x0022a400080011ff */
[----:B--2---:R-:W-:Y:S05]  /*86d0*/  @!P0 NANOSLEEP.SYNCS 0x989680 ;  /* 0x009896800000895d */ /* 0x004fea0003900000 */
[----:B------:R-:W2:Y:S02]  /*86e0*/  @!P0 SYNCS.PHASECHK.TRANS64 P0, [R0+URZ], R3 ;  /* 0x00000003000085a7 */ /* 0x000ea400080010ff */
[----:B--2---:R-:W-:Y:S05]  /*86f0*/  @!P0 BRA `(.L_x_192) ;  /* 0xfffffffc00f08947 */ /* 0x004fea000383ffff */
[----:B------:R-:W-:Y:S05]  /*8700*/  BRA `(.L_x_193) ;  /* 0xffffffac006c7947 */ /* 0x000fea000383ffff */
.L_x_62:
[----:B---3--:R-:W-:-:S07]  /*8710*/  MOV R0, UR5 ;  /* 0x0000000500007c02 */ /* 0x008fce0008000f00 */
.L_x_194:
[----:B-1----:R1:W2:Y:S02]  /*8720*/  SYNCS.PHASECHK.TRANS64.TRYWAIT P0, [R0+URZ], R3 ;  /* 0x00000003000075a7 */ /* 0x0022a400080011ff */
[----:B--2---:R-:W-:Y:S05]  /*8730*/  @!P0 NANOSLEEP.SYNCS 0x989680 ;  /* 0x009896800000895d */ /* 0x004fea0003900000 */
[----:B------:R-:W2:Y:S02]  /*8740*/  @!P0 SYNCS.PHASECHK.TRANS64 P0, [R0+URZ], R3 ;  /* 0x00000003000085a7 */ /* 0x000ea400080010ff */
[----:B--2---:R-:W-:Y:S05]  /*8750*/  @!P0 BRA `(.L_x_194) ;  /* 0xfffffffc00f08947 */ /* 0x004fea000383ffff */
[----:B------:R-:W-:Y:S05]  /*8760*/  BRA `(.L_x_195) ;  /* 0xffffffac00787947 */ /* 0x000fea000383ffff */
.L_x_63:
[----:B---3--:R-:W-:-:S07]  /*8770*/  MOV R0, UR5 ;  /* 0x0000000500007c02 */ /* 0x008fce0008000f00 */
.L_x_196:
[----:B-1----:R1:W2:Y:S02]  /*8780*/  SYNCS.PHASECHK.TRANS64.TRYWAIT P0, [R0+URZ], R3 ;  /* 0x00000003000075a7 */ /* 0x0022a400080011ff */
[----:B--2---:R-:W-:Y:S05]  /*8790*/  @!P0 NANOSLEEP.SYNCS 0x989680 ;  /* 0x009896800000895d */ /* 0x004fea0003900000 */
[----:B------:R-:W2:Y:S02]  /*87a0*/  @!P0 SYNCS.PHASECHK.TRANS64 P0, [R0+URZ], R3 ;  /* 0x00000003000085a7 */ /* 0x000ea400080010ff */
[----:B--2---:R-:W-:Y:S05]  /*87b0*/  @!P0 BRA `(.L_x_196) ;  /* 0xfffffffc00f08947 */ /* 0x004fea000383ffff */
[----:B------:R-:W-:Y:S05]  /*87c0*/  BRA `(.L_x_197) ;  /* 0xffffffac00847947 */ /* 0x000fea000383ffff */
.L_x_64:
[----:B---3--:R-:W-:-:S07]  /*87d0*/  MOV R0, UR5 ;  /* 0x0000000500007c02 */ /* 0x008fce0008000f00 */
.L_x_198:
[----:B-1----:R1:W2:Y:S02]  /*87e0*/  SYNCS.PHASECHK.TRANS64.TRYWAIT P0, [R0+URZ], R3 ;  /* 0x00000003000075a7 */ /* 0x0022a400080011ff */
[----:B--2---:R-:W-:Y:S05]  /*87f0*/  @!P0 NANOSLEEP.SYNCS 0x989680 ;  /* 0x009896800000895d */ /* 0x004fea0003900000 */
[----:B------:R-:W2:Y:S02]  /*8800*/  @!P0 SYNCS.PHASECHK.TRANS64 P0, [R0+URZ], R3 ;  /* 0x00000003000085a7 */ /* 0x000ea400080010ff */
[----:B--2---:R-:W-:Y:S05]  /*8810*/  @!P0 BRA `(.L_x_198) ;  /* 0xfffffffc00f08947 */ /* 0x004fea000383ffff */
[----:B------:R-:W-:Y:S05]  /*8820*/  BRA `(.L_x_199) ;  /* 0xffffffac00907947 */ /* 0x000fea000383ffff */
.L_x_65:
[----:B---3--:R-:W-:-:S07]  /*8830*/  MOV R0, UR5 ;  /* 0x0000000500007c02 */ /* 0x008fce0008000f00 */
.L_x_200:
[----:B-1----:R1:W2:Y:S02]  /*8840*/  SYNCS.PHASECHK.TRANS64.TRYWAIT P0, [R0+URZ], R3 ;  /* 0x00000003000075a7 */ /* 0x0022a400080011ff */
[----:B--2---:R-:W-:Y:S05]  /*8850*/  @!P0 NANOSLEEP.SYNCS 0x989680 ;  /* 0x009896800000895d */ /* 0x004fea0003900000 */
[----:B------:R-:W2:Y:S02]  /*8860*/  @!P0 SYNCS.PHASECHK.TRANS64 P0, [R0+URZ], R3 ;  /* 0x00000003000085a7 */ /* 0x000ea400080010ff */
[----:B--2---:R-:W-:Y:S05]  /*8870*/  @!P0 BRA `(.L_x_200) ;  /* 0xfffffffc00f08947 */ /* 0x004fea000383ffff */
[----:B------:R-:W-:Y:S05]  /*8880*/  BRA `(.L_x_201) ;  /* 0xffffffac009c7947 */ /* 0x000fea000383ffff */
.L_x_66:
[----:B---3--:R-:W-:-:S07]  /*8890*/  MOV R0, UR5 ;  /* 0x0000000500007c02 */ /* 0x008fce0008000f00 */
.L_x_202:
[----:B-1----:R1:W2:Y:S02]  /*88a0*/  SYNCS.PHASECHK.TRANS64.TRYWAIT P0, [R0+URZ], R3 ;  /* 0x00000003000075a7 */ /* 0x0022a400080011ff */
[----:B--2---:R-:W-:Y:S05]  /*88b0*/  @!P0 NANOSLEEP.SYNCS 0x989680 ;  /* 0x009896800000895d */ /* 0x004fea0003900000 */
[----:B------:R-:W2:Y:S02]  /*88c0*/  @!P0 SYNCS.PHASECHK.TRANS64 P0, [R0+URZ], R3 ;  /* 0x00000003000085a7 */ /* 0x000ea400080010ff */
[----:B--2---:R-:W-:Y:S05]  /*88d0*/  @!P0 BRA `(.L_x_202) ;  /* 0xfffffffc00f08947 */ /* 0x004fea000383ffff */
[----:B------:R-:W-:Y:S05]  /*88e0*/  BRA `(.L_x_203) ;  /* 0xffffffac00a87947 */ /* 0x000fea000383ffff */
.L_x_67:
[----:B---3--:R-:W-:-:S07]  /*88f0*/  MOV R0, UR5 ;  /* 0x0000000500007c02 */ /* 0x008fce0008000f00 */
.L_x_204:
[----:B-1----:R1:W2:Y:S02]  /*8900*/  SYNCS.PHASECHK.TRANS64.TRYWAIT P0, [R0+URZ], R3 ;  /* 0x00000003000075a7 */ /* 0x0022a400080011ff */
[----:B--2---:R-:W-:Y:S05]  /*8910*/  @!P0 NANOSLEEP.SYNCS 0x989680 ;  /* 0x009896800000895d */ /* 0x004fea0003900000 */
[----:B------:R-:W2:Y:S02]  /*8920*/  @!P0 SYNCS.PHASECHK.TRANS64 P0, [R0+URZ], R3 ;  /* 0x00000003000085a7 */ /* 0x000ea400080010ff */
[----:B--2---:R-:W-:Y:S05]  /*8930*/  @!P0 BRA `(.L_x_204) ;  /* 0xfffffffc00f08947 */ /* 0x004fea000383ffff */
[----:B------:R-:W-:Y:S05]  /*8940*/  BRA `(.L_x_205) ;  /* 0xffffffac00b47947 */ /* 0x000fea000383ffff */
.L_x_68:
[----:B---3--:R-:W-:-:S07]  /*8950*/  MOV R0, UR5 ;  /* 0x0000000500007c02 */ /* 0x008fce0008000f00 */
.L_x_206:
[----:B-1----:R1:W2:Y:S02]  /*8960*/  SYNCS.PHASECHK.TRANS64.TRYWAIT P0, [R0+URZ], R3 ;  /* 0x00000003000075a7 */ /* 0x0022a400080011ff */
[----:B--2---:R-:W-:Y:S05]  /*8970*/  @!P0 NANOSLEEP.SYNCS 0x989680 ;  /* 0x009896800000895d */ /* 0x004fea0003900000 */
[----:B------:R-:W2:Y:S02]  /*8980*/  @!P0 SYNCS.PHASECHK.TRANS64 P0, [R0+URZ], R3 ;  /* 0x00000003000085a7 */ /* 0x000ea400080010ff */
[----:B--2---:R-:W-:Y:S05]  /*8990*/  @!P0 BRA `(.L_x_206) ;  /* 0xfffffffc00f08947 */ /* 0x004fea000383ffff */
[----:B------:R-:W-:Y:S05]  /*89a0*/  BRA `(.L_x_207) ;  /* 0xffffffac00c07947 */ /* 0x000fea000383ffff */
.L_x_69:
[----:B---3--:R-:W-:-:S07]  /*89b0*/  MOV R0, UR5 ;  /* 0x0000000500007c02 */ /* 0x008fce0008000f00 */
.L_x_208:
[----:B-1----:R1:W2:Y:S02]  /*89c0*/  SYNCS.PHASECHK.TRANS64.TRYWAIT P0, [R0+URZ], R3 ;  /* 0x00000003000075a7 */ /* 0x0022a400080011ff */
[----:B--2---:R-:W-:Y:S05]  /*89d0*/  @!P0 NANOSLEEP.SYNCS 0x989680 ;  /* 0x009896800000895d */ /* 0x004fea0003900000 */
[----:B------:R-:W2:Y:S02]  /*89e0*/  @!P0 SYNCS.PHASECHK.TRANS64 P0, [R0+URZ], R3 ;  /* 0x00000003000085a7 */ /* 0x000ea400080010ff */
[----:B--2---:R-:W-:Y:S05]  /*89f0*/  @!P0 BRA `(.L_x_208) ;  /* 0xfffffffc00f08947 */ /* 0x004fea000383ffff */
[----:B------:R-:W-:Y:S05]  /*8a00*/  BRA `(.L_x_209) ;  /* 0xffffffac00cc7947 */ /* 0x000fea000383ffff */
.L_x_70:
[----:B---3--:R-:W-:-:S07]  /*8a10*/  MOV R0, UR5 ;  /* 0x0000000500007c02 */ /* 0x008fce0008000f00 */
.L_x_210:
[----:B-1----:R1:W2:Y:S02]  /*8a20*/  SYNCS.PHASECHK.TRANS64.TRYWAIT P0, [R0+URZ], R3 ;  /* 0x00000003000075a7 */ /* 0x0022a400080011ff */
[----:B--2---:R-:W-:Y:S05]  /*8a30*/  @!P0 NANOSLEEP.SYNCS 0x989680 ;  /* 0x009896800000895d */ /* 0x004fea0003900000 */
[----:B------:R-:W2:Y:S02]  /*8a40*/  @!P0 SYNCS.PHASECHK.TRANS64 P0, [R0+URZ], R3 ;  /* 0x00000003000085a7 */ /* 0x000ea400080010ff */
[----:B--2---:R-:W-:Y:S05]  /*8a50*/  @!P0 BRA `(.L_x_210) ;  /* 0xfffffffc00f08947 */ /* 0x004fea000383ffff */
[----:B------:R-:W-:Y:S05]  /*8a60*/  BRA `(.L_x_211) ;  /* 0xffffffac00d87947 */ /* 0x000fea000383ffff */
.L_x_71:
[----:B---3--:R-:W-:-:S07]  /*8a70*/  MOV R0, UR5 ;  /* 0x0000000500007c02 */ /* 0x008fce0008000f00 */
.L_x_212:
[----:B-1----:R1:W2:Y:S02]  /*8a80*/  SYNCS.PHASECHK.TRANS64.TRYWAIT P0, [R0+URZ], R3 ;  /* 0x00000003000075a7 */ /* 0x0022a400080011ff */
[----:B--2---:R-:W-:Y:S05]  /*8a90*/  @!P0 NANOSLEEP.SYNCS 0x989680 ;  /* 0x009896800000895d */ /* 0x004fea0003900000 */
[----:B------:R-:W2:Y:S02]  /*8aa0*/  @!P0 SYNCS.PHASECHK.TRANS64 P0, [R0+URZ], R3 ;  /* 0x00000003000085a7 */ /* 0x000ea400080010ff */
[----:B--2---:R-:W-:Y:S05]  /*8ab0*/  @!P0 BRA `(.L_x_212) ;  /* 0xfffffffc00f08947 */ /* 0x004fea000383ffff */
[----:B------:R-:W-:Y:S05]  /*8ac0*/  BRA `(.L_x_213) ;  /* 0xffffffac00e47947 */ /* 0x000fea000383ffff */
.L_x_72:
[----:B---3--:R-:W-:-:S07]  /*8ad0*/  MOV R0, UR5 ;  /* 0x0000000500007c02 */ /* 0x008fce0008000f00 */
.L_x_214:
[----:B-1----:R1:W2:Y:S02]  /*8ae0*/  SYNCS.PHASECHK.TRANS64.TRYWAIT P0, [R0+URZ], R3 ;  /* 0x00000003000075a7 */ /* 0x0022a400080011ff */
[----:B--2---:R-:W-:Y:S05]  /*8af0*/  @!P0 NANOSLEEP.SYNCS 0x989680 ;  /* 0x009896800000895d */ /* 0x004fea0003900000 */
[----:B------:R-:W2:Y:S02]  /*8b00*/  @!P0 SYNCS.PHASECHK.TRANS64 P0, [R0+URZ], R3 ;  /* 0x00000003000085a7 */ /* 0x000ea400080010ff */
[----:B--2---:R-:W-:Y:S05]  /*8b10*/  @!P0 BRA `(.L_x_214) ;  /* 0xfffffffc00f08947 */ /* 0x004fea000383ffff */
[----:B------:R-:W-:Y:S05]  /*8b20*/  BRA `(.L_x_215) ;  /* 0xffffffac00f07947 */ /* 0x000fea000383ffff */
.L_x_73:
[----:B---3--:R-:W-:-:S07]  /*8b30*/  MOV R0, UR5 ;  /* 0x0000000500007c02 */ /* 0x008fce0008000f00 */
.L_x_216:
[----:B-1----:R1:W2:Y:S02]  /*8b40*/  SYNCS.PHASECHK.TRANS64.TRYWAIT P0, [R0+URZ], R3 ;  /* 0x00000003000075a7 */ /* 0x0022a400080011ff */
[----:B--2---:R-:W-:Y:S05]  /*8b50*/  @!P0 NANOSLEEP.SYNCS 0x989680 ;  /* 0x009896800000895d */ /* 0x004fea0003900000 */
[----:B------:R-:W2:Y:S02]  /*8b60*/  @!P0 SYNCS.PHASECHK.TRANS64 P0, [R0+URZ], R3 ;  /* 0x00000003000085a7 */ /* 0x000ea400080010ff */
[----:B--2---:R-:W-:Y:S05]  /*8b70*/  @!P0 BRA `(.L_x_216) ;  /* 0xfffffffc00f08947 */ /* 0x004fea000383ffff */
[----:B------:R-:W-:Y:S05]  /*8b80*/  BRA `(.L_x_217) ;  /* 0xffffffac00fc7947 */ /* 0x000fea000383ffff */
.L_x_74:
[----:B---3--:R-:W-:-:S07]  /*8b90*/  MOV R0, UR5 ;  /* 0x0000000500007c02 */ /* 0x008fce0008000f00 */
.L_x_218:
[----:B-1----:R1:W2:Y:S02]  /*8ba0*/  SYNCS.PHASECHK.TRANS64.TRYWAIT P0, [R0+URZ], R3 ;  /* 0x00000003000075a7 */ /* 0x0022a400080011ff */
[----:B--2---:R-:W-:Y:S05]  /*8bb0*/  @!P0 NANOSLEEP.SYNCS 0x989680 ;  /* 0x009896800000895d */ /* 0x004fea0003900000 */
[----:B------:R-:W2:Y:S02]  /*8bc0*/  @!P0 SYNCS.PHASECHK.TRANS64 P0, [R0+URZ], R3 ;  /* 0x00000003000085a7 */ /* 0x000ea400080010ff */
[----:B--2---:R-:W-:Y:S05]  /*8bd0*/  @!P0 BRA `(.L_x_218) ;  /* 0xfffffffc00f08947 */ /* 0x004fea000383ffff */
[----:B------:R-:W-:Y:S05]  /*8be0*/  BRA `(.L_x_219) ;  /* 0xffffffb000087947 */ /* 0x000fea000383ffff */
.L_x_75:
[----:B---3--:R-:W-:-:S07]  /*8bf0*/  MOV R0, UR5 ;  /* 0x0000000500007c02 */ /* 0x008fce0008000f00 */
.L_x_220:
[----:B-1----:R1:W2:Y:S02]  /*8c00*/  SYNCS.PHASECHK.TRANS64.TRYWAIT P0, [R0+URZ], R3 ;  /* 0x00000003000075a7 */ /* 0x0022a400080011ff */
[----:B--2---:R-:W-:Y:S05]  /*8c10*/  @!P0 NANOSLEEP.SYNCS 0x989680 ;  /* 0x009896800000895d */ /* 0x004fea0003900000 */
[----:B------:R-:W2:Y:S02]  /*8c20*/  @!P0 SYNCS.PHASECHK.TRANS64 P0, [R0+URZ], R3 ;  /* 0x00000003000085a7 */ /* 0x000ea400080010ff */
[----:B--2---:R-:W-:Y:S05]  /*8c30*/  @!P0 BRA `(.L_x_220) ;  /* 0xfffffffc00f08947 */ /* 0x004fea000383ffff */
[----:B------:R-:W-:Y:S05]  /*8c40*/  BRA `(.L_x_221) ;  /* 0xffffffb000147947 */ /* 0x000fea000383ffff */
.L_x_76:
[----:B---3--:R-:W-:-:S07]  /*8c50*/  MOV R0, UR5 ;  /* 0x0000000500007c02 */ /* 0x008fce0008000f00 */
.L_x_222:
[----:B-1----:R1:W2:Y:S02]  /*8c60*/  SYNCS.PHASECHK.TRANS64.TRYWAIT P0, [R0+URZ], R3 ;  /* 0x00000003000075a7 */ /* 0x0022a400080011ff */
[----:B--2---:R-:W-:Y:S05]  /*8c70*/  @!P0 NANOSLEEP.SYNCS 0x989680 ;  /* 0x009896800000895d */ /* 0x004fea0003900000 */
[----:B------:R-:W2:Y:S02]  /*8c80*/  @!P0 SYNCS.PHASECHK.TRANS64 P0, [R0+URZ], R3 ;  /* 0x00000003000085a7 */ /* 0x000ea400080010ff */
[----:B--2---:R-:W-:Y:S05]  /*8c90*/  @!P0 BRA `(.L_x_222) ;  /* 0xfffffffc00f08947 */ /* 0x004fea000383ffff */
[----:B------:R-:W-:Y:S05]  /*8ca0*/  BRA `(.L_x_223) ;  /* 0xffffffb000207947 */ /* 0x000fea000383ffff */
.L_x_77:
[----:B---3--:R-:W-:-:S07]  /*8cb0*/  MOV R0, UR5 ;  /* 0x0000000500007c02 */ /* 0x008fce0008000f00 */
.L_x_224:
[----:B-1----:R1:W2:Y:S02]  /*8cc0*/  SYNCS.PHASECHK.TRANS64.TRYWAIT P0, [R0+URZ], R3 ;  /* 0x00000003000075a7 */ /* 0x0022a400080011ff */
[----:B--2---:R-:W-:Y:S05]  /*8cd0*/  @!P0 NANOSLEEP.SYNCS 0x989680 ;  /* 0x009896800000895d */ /* 0x004fea0003900000 */
[----:B------:R-:W2:Y:S02]  /*8ce0*/  @!P0 SYNCS.PHASECHK.TRANS64 P0, [R0+URZ], R3 ;  /* 0x00000003000085a7 */ /* 0x000ea400080010ff */
[----:B--2---:R-:W-:Y:S05]  /*8cf0*/  @!P0 BRA `(.L_x_224) ;  /* 0xfffffffc00f08947 */ /* 0x004fea000383ffff */
[----:B------:R-:W-:Y:S05]  /*8d00*/  BRA `(.L_x_225) ;  /* 0xffffffb0002c7947 */ /* 0x000fea000383ffff */
.L_x_78:
[----:B---3--:R-:W-:-:S07]  /*8d10*/  MOV R0, UR5 ;  /* 0x0000000500007c02 */ /* 0x008fce0008000f00 */
.L_x_226:
[----:B-1----:R1:W2:Y:S02]  /*8d20*/  SYNCS.PHASECHK.TRANS64.TRYWAIT P0, [R0+URZ], R3 ;  /* 0x00000003000075a7 */ /* 0x0022a400080011ff */
[----:B--2---:R-:W-:Y:S05]  /*8d30*/  @!P0 NANOSLEEP.SYNCS 0x989680 ;  /* 0x009896800000895d */ /* 0x004fea0003900000 */
[----:B------:R-:W2:Y:S02]  /*8d40*/  @!P0 SYNCS.PHASECHK.TRANS64 P0, [R0+URZ], R3 ;  /* 0x00000003000085a7 */ /* 0x000ea400080010ff */
[----:B--2---:R-:W-:Y:S05]  /*8d50*/  @!P0 BRA `(.L_x_226) ;  /* 0xfffffffc00f08947 */ /* 0x004fea000383ffff */
[----:B------:R-:W-:Y:S05]  /*8d60*/  BRA `(.L_x_227) ;  /* 0xffffffb000387947 */ /* 0x000fea000383ffff */
.L_x_79:
[----:B---3--:R-:W-:-:S07]  /*8d70*/  MOV R0, UR5 ;  /* 0x0000000500007c02 */ /* 0x008fce0008000f00 */
.L_x_228:
[----:B-1----:R1:W2:Y:S02]  /*8d80*/  SYNCS.PHASECHK.TRANS64.TRYWAIT P0, [R0+URZ], R3 ;  /* 0x00000003000075a7 */ /* 0x0022a400080011ff */
[----:B--2---:R-:W-:Y:S05]  /*8d90*/  @!P0 NANOSLEEP.SYNCS 0x989680 ;  /* 0x009896800000895d */ /* 0x004fea0003900000 */
[----:B------:R-:W2:Y:S02]  /*8da0*/  @!P0 SYNCS.PHASECHK.TRANS64 P0, [R0+URZ], R3 ;  /* 0x00000003000085a7 */ /* 0x000ea400080010ff */
[----:B--2---:R-:W-:Y:S05]  /*8db0*/  @!P0 BRA `(.L_x_228) ;  /* 0xfffffffc00f08947 */ /* 0x004fea000383ffff */
[----:B------:R-:W-:Y:S05]  /*8dc0*/  BRA `(.L_x_229) ;  /* 0xffffffb000447947 */ /* 0x000fea000383ffff */
.L_x_80:
[----:B---3--:R-:W-:-:S07]  /*8dd0*/  MOV R0, UR5 ;  /* 0x0000000500007c02 */ /* 0x008fce0008000f00 */
.L_x_230:
[----:B-1----:R1:W2:Y:S02]  /*8de0*/  SYNCS.PHASECHK.TRANS64.TRYWAIT P0, [R0+URZ], R3 ;  /* 0x00000003000075a7 */ /* 0x0022a400080011ff */
[----:B--2---:R-:W-:Y:S05]  /*8df0*/  @!P0 NANOSLEEP.SYNCS 0x989680 ;  /* 0x009896800000895d */ /* 0x004fea0003900000 */
[----:B------:R-:W2:Y:S02]  /*8e00*/  @!P0 SYNCS.PHASECHK.TRANS64 P0, [R0+URZ], R3 ;  /* 0x00000003000085a7 */ /* 0x000ea400080010ff */
[----:B--2---:R-:W-:Y:S05]  /*8e10*/  @!P0 BRA `(.L_x_230) ;  /* 0xfffffffc00f08947 */ /* 0x004fea000383ffff */
[----:B------:R-:W-:Y:S05]  /*8e20*/  BRA `(.L_x_231) ;  /* 0xffffffb000507947 */ /* 0x000fea000383ffff */
.L_x_81:
[----:B---3--:R-:W-:-:S07]  /*8e30*/  MOV R0, UR5 ;  /* 0x0000000500007c02 */ /* 0x008fce0008000f00 */
.L_x_232:
[----:B-1----:R1:W2:Y:S02]  /*8e40*/  SYNCS.PHASECHK.TRANS64.TRYWAIT P0, [R0+URZ], R3 ;  /* 0x00000003000075a7 */ /* 0x0022a400080011ff */
[----:B--2---:R-:W-:Y:S05]  /*8e50*/  @!P0 NANOSLEEP.SYNCS 0x989680 ;  /* 0x009896800000895d */ /* 0x004fea0003900000 */
[----:B------:R-:W2:Y:S02]  /*8e60*/  @!P0 SYNCS.PHASECHK.TRANS64 P0, [R0+URZ], R3 ;  /* 0x00000003000085a7 */ /* 0x000ea400080010ff */
[----:B--2---:R-:W-:Y:S05]  /*8e70*/  @!P0 BRA `(.L_x_232) ;  /* 0xfffffffc00f08947 */ /* 0x004fea000383ffff */
[----:B------:R-:W-:Y:S05]  /*8e80*/  BRA `(.L_x_233) ;  /* 0xffffffb0005c7947 */ /* 0x000fea000383ffff */
.L_x_82:
[----:B---3--:R-:W-:-:S07]  /*8e90*/  MOV R0, UR5 ;  /* 0x0000000500007c02 */ /* 0x008fce0008000f00 */
.L_x_234:
[----:B-1----:R1:W2:Y:S02]  /*8ea0*/  SYNCS.PHASECHK.TRANS64.TRYWAIT P0, [R0+URZ], R3 ;  /* 0x00000003000075a7 */ /* 0x0022a400080011ff */
[----:B--2---:R-:W-:Y:S05]  /*8eb0*/  @!P0 NANOSLEEP.SYNCS 0x989680 ;  /* 0x009896800000895d */ /* 0x004fea0003900000 */
[----:B------:R-:W2:Y:S02]  /*8ec0*/  @!P0 SYNCS.PHASECHK.TRANS64 P0, [R0+URZ], R3 ;  /* 0x00000003000085a7 */ /* 0x000ea400080010ff */
[----:B--2---:R-:W-:Y:S05]  /*8ed0*/  @!P0 BRA `(.L_x_234) ;  /* 0xfffffffc00f08947 */ /* 0x004fea000383ffff */
[----:B------:R-:W-:Y:S05]  /*8ee0*/  BRA `(.L_x_235) ;  /* 0xffffffb000687947 */ /* 0x000fea000383ffff */
.L_x_83:
[----:B---3--:R-:W-:-:S07]  /*8ef0*/  MOV R0, UR5 ;  /* 0x0000000500007c02 */ /* 0x008fce0008000f00 */
.L_x_236:
[----:B-1----:R1:W2:Y:S02]  /*8f00*/  SYNCS.PHASECHK.TRANS64.TRYWAIT P0, [R0+URZ], R3 ;  /* 0x00000003000075a7 */ /* 0x0022a400080011ff */
[----:B--2---:R-:W-:Y:S05]  /*8f10*/  @!P0 NANOSLEEP.SYNCS 0x989680 ;  /* 0x009896800000895d */ /* 0x004fea0003900000 */
[----:B------:R-:W2:Y:S02]  /*8f20*/  @!P0 SYNCS.PHASECHK.TRANS64 P0, [R0+URZ], R3 ;  /* 0x00000003000085a7 */ /* 0x000ea400080010ff */
[----:B--2---:R-:W-:Y:S05]  /*8f30*/  @!P0 BRA `(.L_x_236) ;  /* 0xfffffffc00f08947 */ /* 0x004fea000383ffff */
[----:B------:R-:W-:Y:S05]  /*8f40*/  BRA `(.L_x_237) ;  /* 0xffffffb000747947 */ /* 0x000fea000383ffff */
.L_x_84:
[----:B---3--:R-:W-:-:S07]  /*8f50*/  MOV R0, UR5 ;  /* 0x0000000500007c02 */ /* 0x008fce0008000f00 */
.L_x_238:
[----:B-1----:R1:W2:Y:S02]  /*8f60*/  SYNCS.PHASECHK.TRANS64.TRYWAIT P0, [R0+URZ], R3 ;  /* 0x00000003000075a7 */ /* 0x0022a400080011ff */
[----:B--2---:R-:W-:Y:S05]  /*8f70*/  @!P0 NANOSLEEP.SYNCS 0x989680 ;  /* 0x009896800000895d */ /* 0x004fea0003900000 */
[----:B------:R-:W2:Y:S02]  /*8f80*/  @!P0 SYNCS.PHASECHK.TRANS64 P0, [R0+URZ], R3 ;  /* 0x00000003000085a7 */ /* 0x000ea400080010ff */
[----:B--2---:R-:W-:Y:S05]  /*8f90*/  @!P0 BRA `(.L_x_238) ;  /* 0xfffffffc00f08947 */ /* 0x004fea000383ffff */
[----:B------:R-:W-:Y:S05]  /*8fa0*/  BRA `(.L_x_239) ;  /* 0xffffffb000807947 */ /* 0x000fea000383ffff */
.L_x_85:
[----:B---3--:R-:W-:-:S07]  /*8fb0*/  MOV R0, UR5 ;  /* 0x0000000500007c02 */ /* 0x008fce0008000f00 */
.L_x_240:
[----:B-1----:R1:W2:Y:S02]  /*8fc0*/  SYNCS.PHASECHK.TRANS64.TRYWAIT P0, [R0+URZ], R3 ;  /* 0x00000003000075a7 */ /* 0x0022a400080011ff */
[----:B--2---:R-:W-:Y:S05]  /*8fd0*/  @!P0 NANOSLEEP.SYNCS 0x989680 ;  /* 0x009896800000895d */ /* 0x004fea0003900000 */
[----:B------:R-:W2:Y:S02]  /*8fe0*/  @!P0 SYNCS.PHASECHK.TRANS64 P0, [R0+URZ], R3 ;  /* 0x00000003000085a7 */ /* 0x000ea400080010ff */
[----:B--2---:R-:W-:Y:S05]  /*8ff0*/  @!P0 BRA `(.L_x_240) ;  /* 0xfffffffc00f08947 */ /* 0x004fea000383ffff */
[----:B------:R-:W-:Y:S05]  /*9000*/  BRA `(.L_x_241) ;  /* 0xffffffb0008c7947 */ /* 0x000fea000383ffff */
.L_x_86:
[----:B---3--:R-:W-:-:S07]  /*9010*/  MOV R0, UR5 ;  /* 0x0000000500007c02 */ /* 0x008fce0008000f00 */
.L_x_242:
[----:B-1----:R1:W2:Y:S02]  /*9020*/  SYNCS.PHASECHK.TRANS64.TRYWAIT P0, [R0+URZ], R3 ;  /* 0x00000003000075a7 */ /* 0x0022a400080011ff */
[----:B--2---:R-:W-:Y:S05]  /*9030*/  @!P0 NANOSLEEP.SYNCS 0x989680 ;  /* 0x009896800000895d */ /* 0x004fea0003900000 */
[----:B------:R-:W2:Y:S02]  /*9040*/  @!P0 SYNCS.PHASECHK.TRANS64 P0, [R0+URZ], R3 ;  /* 0x00000003000085a7 */ /* 0x000ea400080010ff */
[----:B--2---:R-:W-:Y:S05]  /*9050*/  @!P0 BRA `(.L_x_242) ;  /* 0xfffffffc00f08947 */ /* 0x004fea000383ffff */
[----:B------:R-:W-:Y:S05]  /*9060*/  BRA `(.L_x_243) ;  /* 0xffffffb000987947 */ /* 0x000fea000383ffff */
.L_x_89:
[----:B-1----:R1:W2:Y:S02]  /*9070*/  SYNCS.PHASECHK.TRANS64.TRYWAIT P0, [R0+URZ+0x340], R4 ;  /* 0x00034004000075a7 */ /* 0x0022a400080011ff */
[----:B--2---:R-:W-:Y:S05]  /*9080*/  @!P0 NANOSLEEP.SYNCS 0x989680 ;  /* 0x009896800000895d */ /* 0x004fea0003900000 */
[----:B------:R-:W2:Y:S02]  /*9090*/  @!P0 SYNCS.PHASECHK.TRANS64 P0, [R0+URZ+0x340], R4 ;  /* 0x00034004000085a7 */ /* 0x000ea400080010ff */
[----:B--2---:R-:W-:Y:S05]  /*90a0*/  @!P0 BRA `(.L_x_89) ;  /* 0xfffffffc00f08947 */ /* 0x004fea000383ffff */
[----:B------:R-:W-:Y:S05]  /*90b0*/  BRA `(.L_x_244) ;  /* 0xffffffb000f87947 */ /* 0x000fea000383ffff */
.L_x_90:
[----:B------:R-:W-:-:S07]  /*90c0*/  MOV R0, UR5 ;  /* 0x0000000500007c02 */ /* 0x000fce0008000f00 */
.L_x_245:
[----:B-1----:R1:W2:Y:S02]  /*90d0*/  SYNCS.PHASECHK.TRANS64.TRYWAIT P0, [R0+URZ+0x2f0], R5 ;  /* 0x0002f005000075a7 */ /* 0x0022a400080011ff */
[----:B--2---:R-:W-:Y:S05]  /*90e0*/  @!P0 NANOSLEEP.SYNCS 0x989680 ;  /* 0x009896800000895d */ /* 0x004fea0003900000 */
[----:B------:R-:W2:Y:S02]  /*90f0*/  @!P0 SYNCS.PHASECHK.TRANS64 P0, [R0+URZ+0x2f0], R5 ;  /* 0x0002f005000085a7 */ /* 0x000ea400080010ff */
[----:B--2---:R-:W-:Y:S05]  /*9100*/  @!P0 BRA `(.L_x_245) ;  /* 0xfffffffc00f08947 */ /* 0x004fea000383ffff */
[----:B------:R-:W-:Y:S05]  /*9110*/  BRA `(.L_x_246) ;  /* 0xffffffb400087947 */ /* 0x000fea000383ffff */
.L_x_91:
[----:B-1----:R1:W2:Y:S02]  /*9120*/  SYNCS.PHASECHK.TRANS64.TRYWAIT P1, [R0+URZ+0x2e0], R4 ;  /* 0x0002e004000075a7 */ /* 0x0022a400080211ff */
[----:B--2---:R-:W-:Y:S05]  /*9130*/  @!P1 NANOSLEEP.SYNCS 0x989680 ;  /* 0x009896800000995d */ /* 0x004fea0003900000 */
[----:B------:R-:W2:Y:S02]  /*9140*/  @!P1 SYNCS.PHASECHK.TRANS64 P1, [R0+URZ+0x2e0], R4 ;  /* 0x0002e004000095a7 */ /* 0x000ea400080210ff */
[----:B--2---:R-:W-:Y:S05]  /*9150*/  @!P1 BRA `(.L_x_91) ;  /* 0xfffffffc00f09947 */ /* 0x004fea000383ffff */
[----:B------:R-:W-:Y:S05]  /*9160*/  BRA `(.L_x_247) ;  /* 0xffffffb400387947 */ /* 0x000fea000383ffff */
.L_x_94:
[----:B------:R-:W-:-:S07]  /*9170*/  MOV R0, UR5 ;  /* 0x0000000500007c02 */ /* 0x000fce0008000f00 */
.L_x_248:
[----:B-1----:R1:W2:Y:S02]  /*9180*/  SYNCS.PHASECHK.TRANS64.TRYWAIT P0, [R0+URZ+0x2f0], R2 ;  /* 0x0002f002000075a7 */ /* 0x0022a400080011ff */
[----:B--2---:R-:W-:Y:S05]  /*9190*/  @!P0 NANOSLEEP.SYNCS 0x989680 ;  /* 0x009896800000895d */ /* 0x004fea0003900000 */
[----:B------:R-:W2:Y:S02]  /*91a0*/  @!P0 SYNCS.PHASECHK.TRANS64 P0, [R0+URZ+0x2f0], R2 ;  /* 0x0002f002000085a7 */ /* 0x000ea400080010ff */
[----:B--2---:R-:W-:Y:S05]  /*91b0*/  @!P0 BRA `(.L_x_248) ;  /* 0xfffffffc00f08947 */ /* 0x004fea000383ffff */
[----:B------:R-:W-:Y:S05]  /*91c0*/  BRA `(.L_x_93) ;  /* 0xffffffb4008c7947 */ /* 0x000fea000383ffff */
.L_x_103:
[----:B-1----:R-:W-:-:S04]  /*91d0*/  MOV R4, UR6 ;  /* 0x0000000600047c02 */ /* 0x002fc80008000f00 */
[----:B------:R1:W2:Y:S03]  /*91e0*/  SYNCS.PHASECHK.TRANS64.TRYWAIT P0, [R4+URZ+0x8], R5 ;  /* 0x00000805040075a7 */ /* 0x0002a600080011ff */
[----:B--2---:R-:W-:Y:S05]  /*91f0*/  @!P0 NANOSLEEP.SYNCS 0x989680 ;  /* 0x009896800000895d */ /* 0x004fea0003900000 */
[----:B------:R-:W2:Y:S02]  /*9200*/  @!P0 SYNCS.PHASECHK.TRANS64 P0, [R4+URZ+0x8], R5 ;  /* 0x00000805040085a7 */ /* 0x000ea400080010ff */
[----:B--2---:R-:W-:Y:S05]  /*9210*/  @!P0 BRA `(.L_x_103) ;  /* 0xfffffffc00ec8947 */ /* 0x004fea000383ffff */
[----:B------:R-:W-:Y:S05]  /*9220*/  BRA `(.L_x_102) ;  /* 0xffffffb800407947 */ /* 0x000fea000383ffff */
.L_x_105:
[----:B------:R-:W-:Y:S01]  /*9230*/  BSSY B0, `(.L_x_249) ;  /* 0x0000006000007945 */ /* 0x000fe20003800000 */
[----:B------:R-:W-:-:S07]  /*9240*/  MOV R15, 0xffffffff ;  /* 0xffffffff000f7802 */ /* 0x000fce0000000f00 */
[----:B-1---5:R-:W-:Y:S05]  /*9250*/  WARPSYNC.COLLECTIVE R15, `(.L_x_250) ;  /* 0x000000000f0c7348 */ /* 0x022fea0003c00000 */
[----:B------:R-:W-:Y:S02]  /*9260*/  ELECT P6, UR79, PT ;  /* 0x00000000004f782f */ /* 0x000fe400038c0000 */
[----:B------:R-:W-:Y:S01]  /*9270*/  MOV R14, UR79 ;  /* 0x0000004f000e7c02 */ /* 0x000fe20008000f00 */
[----:B-1---5:R-:W-:Y:S10]  /*9280*/  ENDCOLLECTIVE ;  /* 0x000000000000791b */ /* 0x022ff40003800000 */
.L_x_250:
[----:B------:R-:W-:Y:S05]  /*9290*/  BSYNC B0 ;  /* 0x0000000000007941 */ /* 0x000fea0003800000 */
.L_x_249:
[----:B------:R-:W-:Y:S05]  /*92a0*/  BRA `(.L_x_251) ;  /* 0xffffffb800707947 */ /* 0x000fea000383ffff */
.L_x_107:
[----:B-1----:R-:W-:-:S04]  /*92b0*/  MOV R2, UR6 ;  /* 0x0000000600027c02 */ /* 0x002fc80008000f00 */
[----:B------:R1:W2:Y:S03]  /*92c0*/  SYNCS.PHASECHK.TRANS64.TRYWAIT P0, [R2+URZ+0x8], R3 ;  /* 0x00000803020075a7 */ /* 0x0002a600080011ff */
[----:B--2---:R-:W-:Y:S05]  /*92d0*/  @!P0 NANOSLEEP.SYNCS 0x989680 ;  /* 0x009896800000895d */ /* 0x004fea0003900000 */
[----:B------:R-:W2:Y:S02]  /*92e0*/  @!P0 SYNCS.PHASECHK.TRANS64 P0, [R2+URZ+0x8], R3 ;  /* 0x00000803020085a7 */ /* 0x000ea400080010ff */
[----:B--2---:R-:W-:Y:S05]  /*92f0*/  @!P0 BRA `(.L_x_107) ;  /* 0xfffffffc00ec8947 */ /* 0x004fea000383ffff */
[----:B------:R-:W-:Y:S05]  /*9300*/  BRA `(.L_x_106) ;  /* 0xffffffb800747947 */ /* 0x000fea000383ffff */
.L_x_108:
[----:B-1----:R1:W2:Y:S02]  /*9310*/  SYNCS.PHASECHK.TRANS64.TRYWAIT P0, [R0+URZ+0x2e0], R3 ;  /* 0x0002e003000075a7 */ /* 0x0022a400080011ff */
[----:B--2---:R-:W-:Y:S05]  /*9320*/  @!P0 NANOSLEEP.SYNCS 0x989680 ;  /* 0x009896800000895d */ /* 0x004fea0003900000 */
[----:B------:R-:W2:Y:S02]  /*9330*/  @!P0 SYNCS.PHASECHK.TRANS64 P0, [R0+URZ+0x2e0], R3 ;  /* 0x0002e003000085a7 */ /* 0x000ea400080010ff */
[----:B--2---:R-:W-:Y:S05]  /*9340*/  @!P0 BRA `(.L_x_108) ;  /* 0xfffffffc00f08947 */ /* 0x004fea000383ffff */
[----:B------:R-:W-:Y:S05]  /*9350*/  BRA `(.L_x_252) ;  /* 0xffffffbc00507947 */ /* 0x000fea000383ffff */
.L_x_110:
[----:B------:R-:W-:-:S07]  /*9360*/  MOV R0, UR10 ;  /* 0x0000000a00007c02 */ /* 0x000fce0008000f00 */
.L_x_253:
[----:B-1----:R1:W3:Y:S02]  /*9370*/  SYNCS.PHASECHK.TRANS64.TRYWAIT P0, [R0+URZ+0x320], R3 ;  /* 0x00032003000075a7 */ /* 0x0022e400080011ff */
[----:B---3--:R-:W-:Y:S05]  /*9380*/  @!P0 NANOSLEEP.SYNCS 0x989680 ;  /* 0x009896800000895d */ /* 0x008fea0003900000 */
[----:B------:R-:W3:Y:S02]  /*9390*/  @!P0 SYNCS.PHASECHK.TRANS64 P0, [R0+URZ+0x320], R3 ;  /* 0x00032003000085a7 */ /* 0x000ee400080010ff */
[----:B---3--:R-:W-:Y:S05]  /*93a0*/  @!P0 BRA `(.L_x_253) ;  /* 0xfffffffc00f08947 */ /* 0x008fea000383ffff */
[----:B------:R-:W-:Y:S05]  /*93b0*/  BRA `(.L_x_254) ;  /* 0xffffffbc00987947 */ /* 0x000fea000383ffff */
.L_x_113:
[----:B------:R-:W-:Y:S07]  /*93c0*/  MOV R0, UR9 ;  /* 0x0000000900007c02 */ /* 0x000fee0008000f00 */
.L_x_255:
[----:B-1----:R1:W3:Y:S02]  /*93d0*/  SYNCS.PHASECHK.TRANS64.TRYWAIT P0, [R0+URZ], R3 ;  /* 0x00000003000075a7 */ /* 0x0022e400080011ff */
[----:B---3--:R-:W-:Y:S05]  /*93e0*/  @!P0 NANOSLEEP.SYNCS 0x989680 ;  /* 0x009896800000895d */ /* 0x008fea0003900000 */
[----:B------:R-:W3:Y:S02]  /*93f0*/  @!P0 SYNCS.PHASECHK.TRANS64 P0, [R0+URZ], R3 ;  /* 0x00000003000085a7 */ /* 0x000ee400080010ff */
[----:B---3--:R-:W-:Y:S05]  /*9400*/  @!P0 BRA `(.L_x_255) ;  /* 0xfffffffc00f08947 */ /* 0x008fea000383ffff */
[----:B------:R-:W-:Y:S05]  /*9410*/  BRA `(.L_x_112) ;  /* 0xffffffbc00ac7947 */ /* 0x000fea000383ffff */
.L_x_117:
[----:B-1----:R-:W-:-:S07]  /*9420*/  MOV R0, UR7 ;  /* 0x0000000700007c02 */ /* 0x002fce0008000f00 */
.L_x_256:
[----:B-1----:R1:W2:Y:S02]  /*9430*/  SYNCS.PHASECHK.TRANS64.TRYWAIT P0, [R0+URZ], R2 ;  /* 0x00000002000075a7 */ /* 0x0022a400080011ff */
[----:B--2---:R-:W-:Y:S05]  /*9440*/  @!P0 NANOSLEEP.SYNCS 0x989680 ;  /* 0x009896800000895d */ /* 0x004fea0003900000 */
[----:B------:R-:W2:Y:S02]  /*9450*/  @!P0 SYNCS.PHASECHK.TRANS64 P0, [R0+URZ], R2 ;  /* 0x00000002000085a7 */ /* 0x000ea400080010ff */
[----:B--2---:R-:W-:Y:S05]  /*9460*/  @!P0 BRA `(.L_x_256) ;  /* 0xfffffffc00f08947 */ /* 0x004fea000383ffff */
[----:B------:R-:W-:Y:S05]  /*9470*/  BRA `(.L_x_257) ;  /* 0xffffffc0007c7947 */ /* 0x000fea000383ffff */
.L_x_118:
[----:B------:R-:W-:-:S07]  /*9480*/  MOV R0, UR7 ;  /* 0x0000000700007c02 */ /* 0x000fce0008000f00 */
.L_x_258:
[----:B-1----:R1:W2:Y:S02]  /*9490*/  SYNCS.PHASECHK.TRANS64.TRYWAIT P0, [R0+URZ], R3 ;  /* 0x00000003000075a7 */ /* 0x0022a400080011ff */
[----:B--2---:R-:W-:Y:S05]  /*94a0*/  @!P0 NANOSLEEP.SYNCS 0x989680 ;  /* 0x009896800000895d */ /* 0x004fea0003900000 */
[----:B------:R-:W2:Y:S02]  /*94b0*/  @!P0 SYNCS.PHASECHK.TRANS64 P0, [R0+URZ], R3 ;  /* 0x00000003000085a7 */ /* 0x000ea400080010ff */
[----:B--2---:R-:W-:Y:S05]  /*94c0*/  @!P0 BRA `(.L_x_258) ;  /* 0xfffffffc00f08947 */ /* 0x004fea000383ffff */
[----:B------:R-:W-:Y:S05]  /*94d0*/  BRA `(.L_x_259) ;  /* 0xffffffc000887947 */ /* 0x000fea000383ffff */
.L_x_119:
[----:B------:R-:W-:-:S07]  /*94e0*/  MOV R0, UR7 ;  /* 0x0000000700007c02 */ /* 0x000fce0008000f00 */
.L_x_260:
[----:B-1----:R1:W2:Y:S02]  /*94f0*/  SYNCS.PHASECHK.TRANS64.TRYWAIT P0, [R0+URZ], R3 ;  /* 0x00000003000075a7 */ /* 0x0022a400080011ff */
[----:B--2---:R-:W-:Y:S05]  /*9500*/  @!P0 NANOSLEEP.SYNCS 0x989680 ;  /* 0x009896800000895d */ /* 0x004fea0003900000 */
[----:B------:R-:W2:Y:S02]  /*9510*/  @!P0 SYNCS.PHASECHK.TRANS64 P0, [R0+URZ], R3 ;  /* 0x00000003000085a7 */ /* 0x000ea400080010ff */
[----:B--2---:R-:W-:Y:S05]  /*9520*/  @!P0 BRA `(.L_x_260) ;  /* 0xfffffffc00f08947 */ /* 0x004fea000383ffff */
[----:B------:R-:W-:Y:S05]  /*9530*/  BRA `(.L_x_261) ;  /* 0xffffffc000947947 */ /* 0x000fea000383ffff */
.L_x_122:
[----:B------:R-:W-:-:S07]  /*9540*/  MOV R0, UR8 ;  /* 0x0000000800007c02 */ /* 0x000fce0008000f00 */
.L_x_262:
[----:B-1----:R1:W2:Y:S02]  /*9550*/  SYNCS.PHASECHK.TRANS64.TRYWAIT P1, [R0+URZ+0x360], R2 ;  /* 0x00036002000075a7 */ /* 0x0022a400080211ff */
[----:B--2---:R-:W-:Y:S05]  /*9560*/  @!P1 NANOSLEEP.SYNCS 0x989680 ;  /* 0x009896800000995d */ /* 0x004fea0003900000 */
[----:B------:R-:W2:Y:S02]  /*9570*/  @!P1 SYNCS.PHASECHK.TRANS64 P1, [R0+URZ+0x360], R2 ;  /* 0x00036002000095a7 */ /* 0x000ea400080210ff */
[----:B--2---:R-:W-:Y:S05]  /*9580*/  @!P1 BRA `(.L_x_262) ;  /* 0xfffffffc00f09947 */ /* 0x004fea000383ffff */
[----:B------:R-:W-:Y:S05]  /*9590*/  BRA `(.L_x_263) ;  /* 0xffffffc000e07947 */ /* 0x000fea000383ffff */
.L_x_127:
[----:B--2---:R2:W4:Y:S02]  /*95a0*/  SYNCS.PHASECHK.TRANS64.TRYWAIT P0, [R0+URZ+0x2e0], R2 ;  /* 0x0002e002000075a7 */ /* 0x00452400080011ff */
[----:B----4-:R-:W-:Y:S05]  /*95b0*/  @!P0 NANOSLEEP.SYNCS 0x989680 ;  /* 0x009896800000895d */ /* 0x010fea0003900000 */
[----:B------:R-:W4:Y:S02]  /*95c0*/  @!P0 SYNCS.PHASECHK.TRANS64 P0, [R0+URZ+0x2e0], R2 ;  /* 0x0002e002000085a7 */ /* 0x000f2400080010ff */
[----:B----4-:R-:W-:Y:S05]  /*95d0*/  @!P0 BRA `(.L_x_127) ;  /* 0xfffffffc00f08947 */ /* 0x010fea000383ffff */
[----:B------:R-:W-:Y:S05]  /*95e0*/  BRA `(.L_x_264) ;  /* 0xffffffc400e87947 */ /* 0x000fea000383ffff */
.L_x_130:
[----:B------:R-:W-:Y:S07]  /*95f0*/  MOV R0, UR6 ;  /* 0x0000000600007c02 */ /* 0x000fee0008000f00 */
.L_x_265:
[----:B--2---:R2:W4:Y:S02]  /*9600*/  SYNCS.PHASECHK.TRANS64.TRYWAIT P0, [R0+URZ+0x2d8], R2 ;  /* 0x0002d802000075a7 */ /* 0x00452400080011ff */
[----:B----4-:R-:W-:Y:S05]  /*9610*/  @!P0 NANOSLEEP.SYNCS 0x989680 ;  /* 0x009896800000895d */ /* 0x010fea0003900000 */
[----:B------:R-:W4:Y:S02]  /*9620*/  @!P0 SYNCS.PHASECHK.TRANS64 P0, [R0+URZ+0x2d8], R2 ;  /* 0x0002d802000085a7 */ /* 0x000f2400080010ff */
[----:B----4-:R-:W-:Y:S05]  /*9630*/  @!P0 BRA `(.L_x_265) ;  /* 0xfffffffc00f08947 */ /* 0x010fea000383ffff */
[----:B------:R-:W-:Y:S05]  /*9640*/  BRA `(.L_x_129) ;  /* 0xffffffc800d47947 */ /* 0x000fea000383ffff */
.L_x_133:
[----:B------:R-:W-:Y:S07]  /*9650*/  MOV R0, UR6 ;  /* 0x0000000600007c02 */ /* 0x000fee0008000f00 */
.L_x_266:
[----:B-1----:R1:W2:Y:S02]  /*9660*/  SYNCS.PHASECHK.TRANS64.TRYWAIT P2, [R0+URZ+0x2c8], R24 ;  /* 0x0002c818000075a7 */ /* 0x0022a400080411ff */
[----:B--2---:R-:W-:Y:S05]  /*9670*/  @!P2 NANOSLEEP.SYNCS 0x989680 ;  /* 0x009896800000a95d */ /* 0x004fea0003900000 */
[----:B------:R-:W2:Y:S02]  /*9680*/  @!P2 SYNCS.PHASECHK.TRANS64 P2, [R0+URZ+0x2c8], R24 ;  /* 0x0002c8180000a5a7 */ /* 0x000ea400080410ff */
[----:B--2---:R-:W-:Y:S05]  /*9690*/  @!P2 BRA `(.L_x_266) ;  /* 0xfffffffc00f0a947 */ /* 0x004fea000383ffff */
[----:B------:R-:W-:Y:S05]  /*96a0*/  BRA `(.L_x_267) ;  /* 0xffffffcc00687947 */ /* 0x000fea000383ffff */
.L_x_136:
[----:B--2---:R2:W3:Y:S02]  /*96b0*/  SYNCS.PHASECHK.TRANS64.TRYWAIT P0, [R0+URZ+0x2e0], R2 ;  /* 0x0002e002000075a7 */ /* 0x0044e400080011ff */
[----:B---3--:R-:W-:Y:S05]  /*96c0*/  @!P0 NANOSLEEP.SYNCS 0x989680 ;  /* 0x009896800000895d */ /* 0x008fea0003900000 */
[----:B------:R-:W3:Y:S02]  /*96d0*/  @!P0 SYNCS.PHASECHK.TRANS64 P0, [R0+URZ+0x2e0], R2 ;  /* 0x0002e002000085a7 */ /* 0x000ee400080010ff */
[----:B---3--:R-:W-:Y:S05]  /*96e0*/  @!P0 BRA `(.L_x_136) ;  /* 0xfffffffc00f08947 */ /* 0x008fea000383ffff */
[----:B------:R-:W-:Y:S05]  /*96f0*/  BRA `(.L_x_268) ;  /* 0xffffffd000b87947 */ /* 0x000fea000383ffff */
.L_x_147:
[----:B-1----:R-:W-:Y:S04]  /*9700*/  MOV R0, UR43 ;  /* 0x0000002b00007c02 */ /* 0x002fe80008000f00 */
[----:B------:R1:W2:Y:S03]  /*9710*/  SYNCS.PHASECHK.TRANS64.TRYWAIT P1, [R0+URZ+0x2c0], R3 ;  /* 0x0002c003000075a7 */ /* 0x0002a600080211ff */
[----:B--2---:R-:W-:Y:S05]  /*9720*/  @!P1 NANOSLEEP.SYNCS 0x989680 ;  /* 0x009896800000995d */ /* 0x004fea0003900000 */
[----:B------:R-:W2:Y:S02]  /*9730*/  @!P1 SYNCS.PHASECHK.TRANS64 P1, [R0+URZ+0x2c0], R3 ;  /* 0x0002c003000095a7 */ /* 0x000ea400080210ff */
[----:B--2---:R-:W-:Y:S05]  /*9740*/  @!P1 BRA `(.L_x_147) ;  /* 0xfffffffc00ec9947 */ /* 0x004fea000383ffff */
[----:B------:R-:W-:Y:S05]  /*9750*/  BRA `(.L_x_146) ;  /* 0xffffffdc00887947 */ /* 0x000fea000383ffff */
.L_x_149:
[----:B------:R1:W1:Y:S02]  /*9760*/  SYNCS.PHASECHK.TRANS64.TRYWAIT P1, [R75+URZ+0x300], R4 ;  /* 0x000300044b0075a7 */ /* 0x00026400080211ff */
[----:B-1----:R-:W-:Y:S05]  /*9770*/  @!P1 NANOSLEEP.SYNCS 0x989680 ;  /* 0x009896800000995d */ /* 0x002fea0003900000 */
[----:B------:R-:W1:Y:S02]  /*9780*/  @!P1 SYNCS.PHASECHK.TRANS64 P1, [R75+URZ+0x300], R4 ;  /* 0x000300044b0095a7 */ /* 0x000e6400080210ff */
[----:B-1----:R-:W-:Y:S05]  /*9790*/  @!P1 BRA `(.L_x_149) ;  /* 0xfffffffc00f09947 */ /* 0x002fea000383ffff */
[----:B------:R-:W-:Y:S05]  /*97a0*/  BRA `(.L_x_148) ;  /* 0xffffffdc00c07947 */ /* 0x000fea000383ffff */
        .weak           $__internal_0_$__cuda_sm10x_tcgen05_guardrail_trap_col_being_dealloced_not_returned_by_alloc
        .type           $__internal_0_$__cuda_sm10x_tcgen05_guardrail_trap_col_being_dealloced_not_returned_by_alloc,@function
        .size           $__internal_0_$__cuda_sm10x_tcgen05_guardrail_trap_col_being_dealloced_not_returned_by_alloc,($__internal_1_$__cuda_sm10x_tcgen05_guardrail_trap_phase_invalid_during_alloc - $__internal_0_$__cuda_sm10x_tcgen05_guardrail_trap_col_being_dealloced_not_returned_by_alloc)
$__internal_0_$__cuda_sm10x_tcgen05_guardrail_trap_col_being_dealloced_not_returned_by_alloc:
[----:B------:R-:W-:Y:S05]  /*97b0*/  BPT.TRAP 0x1 ;  /* 0x000000040000795c */ /* 0x000fea0000300000 */
[----:B------:R-:W-:-:S04]  /*97c0*/  HFMA2 R3, -RZ, RZ, 0, 0 ;  /* 0x00000000ff037431 */ /* 0x000fc800000001ff */
[----:B------:R-:W-:Y:S05]  /*97d0*/  RET.REL.NODEC R2 `(_ZN7cutlass13device_kernelINS_4gemm6kernel13GemmUniversalIN4cute5tupleIJiiiiEEENS1_10collective13CollectiveMmaINS1_35MainloopSm100TmaUmmaWarpSpecializedILi44ELi2ELi4ENS5_IJNS4_1CILi2EEENSA_ILi1EEESC_EEEEENS5_IJNSA_ILi128EEENSA_ILi32EEENSA_ILi64EEEEEEaNS5_IJlSC_lEEEaSJ_NS4_8TiledMMAINS4_8MMA_AtomIJNS4_21SM100_MMA_S8_2x1SM_SSIaaiLi128ELi32ELNS4_4UMMA5MajorE0ELSO_0ELNSN_8SaturateE0EEEEEENS4_6LayoutINS5_IJSC_SC_SC_EEENS5_IJNSA_ILi0EEESU_SU_EEEEENS5_IJNS4_10UnderscoreESX_SX_EEEEENS4_18SM100_TMA_2SM_LOADENS4_14ComposedLayoutINS4_7SwizzleILi2ELi4ELi3EEENS4_18smem_ptr_flag_bitsILi8EEENSS_INS5_IJNSA_ILi8EEESH_EEENS5_IJSH_SC_EEEEEEEvNS4_8identityES10_S1A_vS1B_EENS_8epilogue10collective18CollectiveEpilogueINS1D_23Sm100TmaWarpSpecializedILi1ELi1ELi16ELb0ELb0EEEJNS5_IJSH_SG_SH_EEENS5_IJNSS_ISH_SC_EENSS_ISG_SC_EEEEEaSJ_aSJ_NS1D_6fusion15FusionCallbacksIS1H_NS1M_17LinearCombinationIaiaiLNS_15FloatRoundStyleE2EEES1I_S1L_JEEENS4_5SM1004TMEM4LOAD26SM100_TMEM_LOAD_32dp32b16xENS4_13SM90_TMA_LOADENS11_INS12_ILi1ELi4ELi3EEES15_NSS_INS5_IJS16_SG_EEENS5_IJSG_SC_EEEEEEENS4_39AutoVectorizingCopyWithAssumedAlignmentILi128EEENS4_14SM90_TMA_STOREES21_S23_S23_EEEvvEEEEvNT_6ParamsE) ;  /* 0xffffff6802087950 */ /* 0x000fea0003c3ffff */
        .weak           $__internal_1_$__cuda_sm10x_tcgen05_guardrail_trap_phase_invalid_during_alloc
        .type           $__internal_1_$__cuda_sm10x_tcgen05_guardrail_trap_phase_invalid_during_alloc,@function
        .size           $__internal_1_$__cuda_sm10x_tcgen05_guardrail_trap_phase_invalid_during_alloc,($__internal_2_$__cuda_sm10x_tcgen05_guardrail_trap_unallocated_columns_being_dealloced - $__internal_1_$__cuda_sm10x_tcgen05_guardrail_trap_phase_invalid_during_alloc)
$__internal_1_$__cuda_sm10x_tcgen05_guardrail_trap_phase_invalid_during_alloc:
[----:B------:R-:W-:Y:S05]  /*97e0*/  BPT.TRAP 0x1 ;  /* 0x000000040000795c */ /* 0x000fea0000300000 */
[----:B------:R-:W-:-:S04]  /*97f0*/  MOV R3, 0x0 ;  /* 0x0000000000037802 */ /* 0x000fc80000000f00 */
[----:B------:R-:W-:Y:S05]  /*9800*/  RET.REL.NODEC R2 `(_ZN7cutlass13device_kernelINS_4gemm6kernel13GemmUniversalIN4cute5tupleIJiiiiEEENS1_10collective13CollectiveMmaINS1_35MainloopSm100TmaUmmaWarpSpecializedILi44ELi2ELi4ENS5_IJNS4_1CILi2EEENSA_ILi1EEESC_EEEEENS5_IJNSA_ILi128EEENSA_ILi32EEENSA_ILi64EEEEEEaNS5_IJlSC_lEEEaSJ_NS4_8TiledMMAINS4_8MMA_AtomIJNS4_21SM100_MMA_S8_2x1SM_SSIaaiLi128ELi32ELNS4_4UMMA5MajorE0ELSO_0ELNSN_8SaturateE0EEEEEENS4_6LayoutINS5_IJSC_SC_SC_EEENS5_IJNSA_ILi0EEESU_SU_EEEEENS5_IJNS4_10UnderscoreESX_SX_EEEEENS4_18SM100_TMA_2SM_LOADENS4_14ComposedLayoutINS4_7SwizzleILi2ELi4ELi3EEENS4_18smem_ptr_flag_bitsILi8EEENSS_INS5_IJNSA_ILi8EEESH_EEENS5_IJSH_SC_EEEEEEEvNS4_8identityES10_S1A_vS1B_EENS_8epilogue10collective18CollectiveEpilogueINS1D_23Sm100TmaWarpSpecializedILi1ELi1ELi16ELb0ELb0EEEJNS5_IJSH_SG_SH_EEENS5_IJNSS_ISH_SC_EENSS_ISG_SC_EEEEEaSJ_aSJ_NS1D_6fusion15FusionCallbacksIS1H_NS1M_17LinearCombinationIaiaiLNS_15FloatRoundStyleE2EEES1I_S1L_JEEENS4_5SM1004TMEM4LOAD26SM100_TMEM_LOAD_32dp32b16xENS4_13SM90_TMA_LOADENS11_INS12_ILi1ELi4ELi3EEES15_NSS_INS5_IJS16_SG_EEENS5_IJSG_SC_EEEEEEENS4_39AutoVectorizingCopyWithAssumedAlignmentILi128EEENS4_14SM90_TMA_STOREES21_S23_S23_EEEvvEEEEvNT_6ParamsE) ;  /* 0xffffff6402fc7950 */ /* 0x000fea0003c3ffff */
        .weak           $__internal_2_$__cuda_sm10x_tcgen05_guardrail_trap_unallocated_columns_being_dealloced
        .type           $__internal_2_$__cuda_sm10x_tcgen05_guardrail_trap_unallocated_columns_being_dealloced,@function
        .size           $__internal_2_$__cuda_sm10x_tcgen05_guardrail_trap_unallocated_columns_being_dealloced,(.L_x_270 - $__internal_2_$__cuda_sm10x_tcgen05_guardrail_trap_unallocated_columns_being_dealloced)
$__internal_2_$__cuda_sm10x_tcgen05_guardrail_trap_unallocated_columns_being_dealloced:
[----:B------:R-:W-:Y:S05]  /*9810*/  BPT.TRAP 0x1 ;  /* 0x000000040000795c */ /* 0x000fea0000300000 */
[----:B------:R-:W-:-:S04]  /*9820*/  HFMA2 R3, -RZ, RZ, 0, 0 ;  /* 0x00000000ff037431 */ /* 0x000fc800000001ff */
[----:B------:R-:W-:Y:S05]  /*9830*/  RET.REL.NODEC R2 `(_ZN7cutlass13device_kernelINS_4gemm6kernel13GemmUniversalIN4cute5tupleIJiiiiEEENS1_10collective13CollectiveMmaINS1_35MainloopSm100TmaUmmaWarpSpecializedILi44ELi2ELi4ENS5_IJNS4_1CILi2EEENSA_ILi1EEESC_EEEEENS5_IJNSA_ILi128EEENSA_ILi32EEENSA_ILi64EEEEEEaNS5_IJlSC_lEEEaSJ_NS4_8TiledMMAINS4_8MMA_AtomIJNS4_21SM100_MMA_S8_2x1SM_SSIaaiLi128ELi32ELNS4_4UMMA5MajorE0ELSO_0ELNSN_8SaturateE0EEEEEENS4_6LayoutINS5_IJSC_SC_SC_EEENS5_IJNSA_ILi0EEESU_SU_EEEEENS5_IJNS4_10UnderscoreESX_SX_EEEEENS4_18SM100_TMA_2SM_LOADENS4_14ComposedLayoutINS4_7SwizzleILi2ELi4ELi3EEENS4_18smem_ptr_flag_bitsILi8EEENSS_INS5_IJNSA_ILi8EEESH_EEENS5_IJSH_SC_EEEEEEEvNS4_8identityES10_S1A_vS1B_EENS_8epilogue10collective18CollectiveEpilogueINS1D_23Sm100TmaWarpSpecializedILi1ELi1ELi16ELb0ELb0EEEJNS5_IJSH_SG_SH_EEENS5_IJNSS_ISH_SC_EENSS_ISG_SC_EEEEEaSJ_aSJ_NS1D_6fusion15FusionCallbacksIS1H_NS1M_17LinearCombinationIaiaiLNS_15FloatRoundStyleE2EEES1I_S1L_JEEENS4_5SM1004TMEM4LOAD26SM100_TMEM_LOAD_32dp32b16xENS4_13SM90_TMA_LOADENS11_INS12_ILi1ELi4ELi3EEES15_NSS_INS5_IJS16_SG_EEENS5_IJSG_SC_EEEEEEENS4_39AutoVectorizingCopyWithAssumedAlignmentILi128EEENS4_14SM90_TMA_STOREES21_S23_S23_EEEvvEEEEvNT_6ParamsE) ;  /* 0xffffff6402f07950 */ /* 0x000fea0003c3ffff */
.L_x_269:
[----:B------:R-:W-:-:S00]  /*9840*/  BRA `(.L_x_269) ;  /* 0xfffffffc00fc7947 */ /* 0x000fc0000383ffff */
[----:B------:R-:W-:-:S00]  /*9850*/  NOP ;  /* 0x0000000000007918 */ /* 0x000fc00000000000 */
        /* <DEDUP_REMOVED lines=10> */
.L_x_270:


//--------------------- .nv.global.init           --------------------------
	.section	.nv.global.init,"aw",@progbits
.nv.global.init:
	.type		$str$27,@object
	.size		$str$27,($str$28 - $str$27)
$str$27:
        /*0000*/ 	.byte	0x28, 0x61, 0x64, 0x64, 0x72, 0x65, 0x73, 0x73, 0x20, 0x26, 0x20, 0x6d, 0x61, 0x73, 0x6b, 0x29
        /*0010*/ 	.byte	0x20, 0x3d, 0x3d, 0x20, 0x30, 0x00
	.type		$str$28,@object
	.size		$str$28,($str$26 - $str$28)
$str$28:
        /*0016*/ 	.byte	0x2f, 0x74, 0x6d, 0x70, 0x2f, 0x63, 0x75, 0x74, 0x6c, 0x61, 0x73, 0x73, 0x5f, 0x73, 0x77, 0x65
        /*0026*/ 	.byte	0x65, 0x70, 0x5f, 0x73, 0x72, 0x63, 0x2f, 0x69, 0x6e, 0x63, 0x6c, 0x75, 0x64, 0x65, 0x2f, 0x63
        /*0036*/ 	.byte	0x75, 0x74, 0x65, 0x2f, 0x70, 0x6f, 0x69, 0x6e, 0x74, 0x65, 0x72, 0x5f, 0x66, 0x6c, 0x61, 0x67
        /*0046*/ 	.byte	0x67, 0x65, 0x64, 0x2e, 0x68, 0x70, 0x70, 0x00
	.type		$str$26,@object
	.size		$str$26,($str$25 - $str$26)
$str$26:
        /*004e*/ 	.byte	0x2f, 0x74, 0x6d, 0x70, 0x2f, 0x63, 0x75, 0x74, 0x6c, 0x61, 0x73, 0x73, 0x5f, 0x73, 0x77, 0x65
        /*005e*/ 	.byte	0x65, 0x70, 0x5f, 0x73, 0x72, 0x63, 0x2f, 0x69, 0x6e, 0x63, 0x6c, 0x75, 0x64, 0x65, 0x2f, 0x63
        /*006e*/ 	.byte	0x75, 0x74, 0x65, 0x2f, 0x61, 0x74, 0x6f, 0x6d, 0x2f, 0x63, 0x6f, 0x70, 0x79, 0x5f, 0x74, 0x72
        /*007e*/ 	.byte	0x61, 0x69, 0x74, 0x73, 0x5f, 0x73, 0x6d, 0x31, 0x30, 0x30, 0x2e, 0x68, 0x70, 0x70, 0x00
	.type		$str$25,@object
	.size		$str$25,(__unnamed_1 - $str$25)
$str$25:
        /*008d*/ 	.byte	0x28, 0x28, 0x75, 0x69, 0x6e, 0x74, 0x33, 0x32, 0x5f, 0x74, 0x28, 0x74, 0x68, 0x72, 0x65, 0x61
        /*009d*/ 	.byte	0x64, 0x49, 0x64, 0x78, 0x2e, 0x78, 0x29, 0x20, 0x2f, 0x20, 0x33, 0x32, 0x29, 0x20, 0x25, 0x20
        /*00ad*/ 	.byte	0x34, 0x29, 0x20, 0x3d, 0x3d, 0x20, 0x28, 0x28, 0x28, 0x74, 0x6d, 0x65, 0x6d, 0x5f, 0x61, 0x64
        /*00bd*/ 	.byte	0x64, 0x72, 0x20, 0x3e, 0x3e, 0x20, 0x31, 0x36, 0x29, 0x20, 0x2f, 0x20, 0x33, 0x32, 0x29, 0x20
        /*00cd*/ 	.byte	0x25, 0x20, 0x34, 0x29, 0x00
	.type		__unnamed_1,@object
	.size		__unnamed_1,(__unnamed_2 - __unnamed_1)
__unnamed_1:
        /*00d2*/ 	.byte	0x61, 0x75, 0x74, 0x6f, 0x20, 0x63, 0x75, 0x74, 0x65, 0x3a, 0x3a, 0x61, 0x73, 0x5f, 0x70, 0x6f
        /* <DEDUP_REMOVED lines=24> */
        /*0262*/ 	.byte	0x00
	.type		__unnamed_2,@object
	.size		__unnamed_2,(.L_2 - __unnamed_2)
__unnamed_2:
        /* <DEDUP_REMOVED lines=37> */
        /*04b3*/ 	.byte	0x74, 0x65, 0x3a, 0x3a, 0x43, 0x3c, 0x30, 0x3e, 0x3e, 0x3e, 0x3e, 0x5d, 0x00
.L_2:


//--------------------- .nv.shared._ZN7cutlass13device_kernelINS_4gemm6kernel13GemmUniversalIN4cute5tupleIJiiiiEEENS1_10collective13CollectiveMmaINS1_35MainloopSm100TmaUmmaWarpSpecializedILi44ELi2ELi4ENS5_IJNS4_1CILi2EEENSA_ILi1EEESC_EEEEENS5_IJNSA_ILi128EEENSA_ILi32EEENSA_ILi64EEEEEEaNS5_IJlSC_lEEEaSJ_NS4_8TiledMMAINS4_8MMA_AtomIJNS4_21SM100_MMA_S8_2x1SM_SSIaaiLi128ELi32ELNS4_4UMMA5MajorE0ELSO_0ELNSN_8SaturateE0EEEEEENS4_6LayoutINS5_IJSC_SC_SC_EEENS5_IJNSA_ILi0EEESU_SU_EEEEENS5_IJNS4_10UnderscoreESX_SX_EEEEENS4_18SM100_TMA_2SM_LOADENS4_14ComposedLayoutINS4_7SwizzleILi2ELi4ELi3EEENS4_18smem_ptr_flag_bitsILi8EEENSS_INS5_IJNSA_ILi8EEESH_EEENS5_IJSH_SC_EEEEEEEvNS4_8identityES10_S1A_vS1B_EENS_8epilogue10collective18CollectiveEpilogueINS1D_23Sm100TmaWarpSpecializedILi1ELi1ELi16ELb0ELb0EEEJNS5_IJSH_SG_SH_EEENS5_IJNSS_ISH_SC_EENSS_ISG_SC_EEEEEaSJ_aSJ_NS1D_6fusion15FusionCallbacksIS1H_NS1M_17LinearCombinationIaiaiLNS_15FloatRoundStyleE2EEES1I_S1L_JEEENS4_5SM1004TMEM4LOAD26SM100_TMEM_LOAD_32dp32b16xENS4_13SM90_TMA_LOADENS11_INS12_ILi1ELi4ELi3EEES15_NSS_INS5_IJS16_SG_EEENS5_IJSG_SC_EEEEEEENS4_39AutoVectorizingCopyWithAssumedAlignmentILi128EEENS4_14SM90_TMA_STOREES21_S23_S23_EEEvvEEEEvNT_6ParamsE --------------------------
	.section	.nv.shared._ZN7cutlass13device_kernelINS_4gemm6kernel13GemmUniversalIN4cute5tupleIJiiiiEEENS1_10collective13CollectiveMmaINS1_35MainloopSm100TmaUmmaWarpSpecializedILi44ELi2ELi4ENS5_IJNS4_1CILi2EEENSA_ILi1EEESC_EEEEENS5_IJNSA_ILi128EEENSA_ILi32EEENSA_ILi64EEEEEEaNS5_IJlSC_lEEEaSJ_NS4_8TiledMMAINS4_8MMA_AtomIJNS4_21SM100_MMA_S8_2x1SM_SSIaaiLi128ELi32ELNS4_4UMMA5MajorE0ELSO_0ELNSN_8SaturateE0EEEEEENS4_6LayoutINS5_IJSC_SC_SC_EEENS5_IJNSA_ILi0EEESU_SU_EEEEENS5_IJNS4_10UnderscoreESX_SX_EEEEENS4_18SM100_TMA_2SM_LOADENS4_14ComposedLayoutINS4_7SwizzleILi2ELi4ELi3EEENS4_18smem_ptr_flag_bitsILi8EEENSS_INS5_IJNSA_ILi8EEESH_EEENS5_IJSH_SC_EEEEEEEvNS4_8identityES10_S1A_vS1B_EENS_8epilogue10collective18CollectiveEpilogueINS1D_23Sm100TmaWarpSpecializedILi1ELi1ELi16ELb0ELb0EEEJNS5_IJSH_SG_SH_EEENS5_IJNSS_ISH_SC_EENSS_ISG_SC_EEEEEaSJ_aSJ_NS1D_6fusion15FusionCallbacksIS1H_NS1M_17LinearCombinationIaiaiLNS_15FloatRoundStyleE2EEES1I_S1L_JEEENS4_5SM1004TMEM4LOAD26SM100_TMEM_LOAD_32dp32b16xENS4_13SM90_TMA_LOADENS11_INS12_ILi1ELi4ELi3EEES15_NSS_INS5_IJS16_SG_EEENS5_IJSG_SC_EEEEEEENS4_39AutoVectorizingCopyWithAssumedAlignmentILi128EEENS4_14SM90_TMA_STOREES21_S23_S23_EEEvvEEEEvNT_6ParamsE,"aw",@nobits
	.sectionflags	@""
	.align	16
	.zero		1024


//--------------------- .nv.shared.reserved.0     --------------------------
	.section	.nv.shared.reserved.0,"aw",@nobits
	.weak		__nv_reservedSMEM_offset_0_alias
	.size		__nv_reservedSMEM_offset_0_alias, 0, 64
	.other		__nv_reservedSMEM_offset_0_alias,@"STO_CUDA_RESERVED_SHARED STV_DEFAULT"
__nv_reservedSMEM_offset_0_alias:
	.zero		0
.nv.shared.reserved.0:
	.zero		64
	.weak		__nv_reservedSMEM_tcgen05_partition
	.type		__nv_reservedSMEM_tcgen05_partition,@object
	.size		__nv_reservedSMEM_tcgen05_partition,(.L_0 - __nv_reservedSMEM_tcgen05_partition)
__nv_reservedSMEM_tcgen05_partition:
	.zero		32
.L_0:


//--------------------- .nv.global                --------------------------
	.section	.nv.global,"aw",@nobits
.nv.global:
	.type		_ZN40_INTERNAL_ed2f55e2_4_k_cu_3ab8d3f4_200504cute1_E,@object
	.size		_ZN40_INTERNAL_ed2f55e2_4_k_cu_3ab8d3f4_200504cute1_E,(_ZN40_INTERNAL_ed2f55e2_4_k_cu_3ab8d3f4_200504cuda3std3__45__cpo6cbeginE - _ZN40_INTERNAL_ed2f55e2_4_k_cu_3ab8d3f4_200504cute1_E)
_ZN40_INTERNAL_ed2f55e2_4_k_cu_3ab8d3f4_200504cute1_E:
	.zero		1
	.type		_ZN40_INTERNAL_ed2f55e2_4_k_cu_3ab8d3f4_200504cuda3std3__45__cpo6cbeginE,@object
	.size		_ZN40_INTERNAL_ed2f55e2_4_k_cu_3ab8d3f4_200504cuda3std3__45__cpo6cbeginE,(_ZN40_INTERNAL_ed2f55e2_4_k_cu_3ab8d3f4_200504cuda3std3__48in_placeE - _ZN40_INTERNAL_ed2f55e2_4_k_cu_3ab8d3f4_200504cuda3std3__45__cpo6cbeginE)
_ZN40_INTERNAL_ed2f55e2_4_k_cu_3ab8d3f4_200504cuda3std3__45__cpo6cbeginE:
	.zero		1
	.type		_ZN40_INTERNAL_ed2f55e2_4_k_cu_3ab8d3f4_200504cuda3std3__48in_placeE,@object
	.size		_ZN40_INTERNAL_ed2f55e2_4_k_cu_3ab8d3f4_200504cuda3std3__48in_placeE,(_ZN40_INTERNAL_ed2f55e2_4_k_cu_3ab8d3f4_200504cuda3std6ranges3__45__cpo9iter_moveE - _ZN40_INTERNAL_ed2f55e2_4_k_cu_3ab8d3f4_200504cuda3std3__48in_placeE)
_ZN40_INTERNAL_ed2f55e2_4_k_cu_3ab8d3f4_200504cuda3std3__48in_placeE:
	.zero		1
	.type		_ZN40_INTERNAL_ed2f55e2_4_k_cu_3ab8d3f4_200504cuda3std6ranges3__45__cpo9iter_moveE,@object
	.size		_ZN40_INTERNAL_ed2f55e2_4_k_cu_3ab8d3f4_200504cuda3std6ranges3__45__cpo9iter_moveE,(_ZN40_INTERNAL_ed2f55e2_4_k_cu_3ab8d3f4_200504cuda3std3__45__cpo5beginE - _ZN40_INTERNAL_ed2f55e2_4_k_cu_3ab8d3f4_200504cuda3std6ranges3__45__cpo9iter_moveE)
_ZN40_INTERNAL_ed2f55e2_4_k_cu_3ab8d3f4_200504cuda3std6ranges3__45__cpo9iter_moveE:
	.zero		1
	.type		_ZN40_INTERNAL_ed2f55e2_4_k_cu_3ab8d3f4_200504cuda3std3__45__cpo5beginE,@object
	.size		_ZN40_INTERNAL_ed2f55e2_4_k_cu_3ab8d3f4_200504cuda3std3__45__cpo5beginE,(_ZN40_INTERNAL_ed2f55e2_4_k_cu_3ab8d3f4_200504cuda3std3__442_GLOBAL__N__ed2f55e2_4_k_cu_3ab8d3f4_200506ignoreE - _ZN40_INTERNAL_ed2f55e2_4_k_cu_3ab8d3f4_200504cuda3std3__45__cpo5beginE)
_ZN40_INTERNAL_ed2f55e2_4_k_cu_3ab8d3f4_200504cuda3std3__45__cpo5beginE:
	.zero		1
	.type		_ZN40_INTERNAL_ed2f55e2_4_k_cu_3ab8d3f4_200504cuda3std3__442_GLOBAL__N__ed2f55e2_4_k_cu_3ab8d3f4_200506ignoreE,@object
	.size		_ZN40_INTERNAL_ed2f55e2_4_k_cu_3ab8d3f4_200504cuda3std3__442_GLOBAL__N__ed2f55e2_4_k_cu_3ab8d3f4_200506ignoreE,(_ZN40_INTERNAL_ed2f55e2_4_k_cu_3ab8d3f4_200504cute7productE - _ZN40_INTERNAL_ed2f55e2_4_k_cu_3ab8d3f4_200504cuda3std3__442_GLOBAL__N__ed2f55e2_4_k_cu_3ab8d3f4_200506ignoreE)
_ZN40_INTERNAL_ed2f55e2_4_k_cu_3ab8d3f4_200504cuda3std3__442_GLOBAL__N__ed2f55e2_4_k_cu_3ab8d3f4_200506ignoreE:
	.zero		1
	.type		_ZN40_INTERNAL_ed2f55e2_4_k_cu_3ab8d3f4_200504cute7productE,@object
	.size		_ZN40_INTERNAL_ed2f55e2_4_k_cu_3ab8d3f4_200504cute7productE,(_ZN40_INTERNAL_ed2f55e2_4_k_cu_3ab8d3f4_200504cuda3std3__45__cpo3endE - _ZN40_INTERNAL_ed2f55e2_4_k_cu_3ab8d3f4_200504cute7productE)
_ZN40_INTERNAL_ed2f55e2_4_k_cu_3ab8d3f4_200504cute7productE:
	.zero		1
	.type		_ZN40_INTERNAL_ed2f55e2_4_k_cu_3ab8d3f4_200504cuda3std3__45__cpo3endE,@object
	.size		_ZN40_INTERNAL_ed2f55e2_4_k_cu_3ab8d3f4_200504cuda3std3__45__cpo3endE,(_ZN40_INTERNAL_ed2f55e2_4_k_cu_3ab8d3f4_200504cuda3std3__419piecewise_constructE - _ZN40_INTERNAL_ed2f55e2_4_k_cu_3ab8d3f4_200504cuda3std3__45__cpo3endE)
_ZN40_INTERNAL_ed2f55e2_4_k_cu_3ab8d3f4_200504cuda3std3__45__cpo3endE:
	.zero		1
	.type		_ZN40_INTERNAL_ed2f55e2_4_k_cu_3ab8d3f4_200504cuda3std3__419piecewise_constructE,@object
	.size		_ZN40_INTERNAL_ed2f55e2_4_k_cu_3ab8d3f4_200504cuda3std3__419piecewise_constructE,(_ZN40_INTERNAL_ed2f55e2_4_k_cu_3ab8d3f4_200504cuda3std3__45__cpo4cendE - _ZN40_INTERNAL_ed2f55e2_4_k_cu_3ab8d3f4_200504cuda3std3__419piecewise_constructE)
_ZN40_INTERNAL_ed2f55e2_4_k_cu_3ab8d3f4_200504cuda3std3__419piecewise_constructE:
	.zero		1
	.type		_ZN40_INTERNAL_ed2f55e2_4_k_cu_3ab8d3f4_200504cuda3std3__45__cpo4cendE,@object
	.size		_ZN40_INTERNAL_ed2f55e2_4_k_cu_3ab8d3f4_200504cuda3std3__45__cpo4cendE,(_ZN40_INTERNAL_ed2f55e2_4_k_cu_3ab8d3f4_200504cuda3std6ranges3__45__cpo4swapE - _ZN40_INTERNAL_ed2f55e2_4_k_cu_3ab8d3f4_200504cuda3std3__45__cpo4cendE)
_ZN40_INTERNAL_ed2f55e2_4_k_cu_3ab8d3f4_200504cuda3std3__45__cpo4cendE:
	.zero		1
	.type		_ZN40_INTERNAL_ed2f55e2_4_k_cu_3ab8d3f4_200504cuda3std6ranges3__45__cpo4swapE,@object
	.size		_ZN40_INTERNAL_ed2f55e2_4_k_cu_3ab8d3f4_200504cuda3std6ranges3__45__cpo4swapE,(.L_10 - _ZN40_INTERNAL_ed2f55e2_4_k_cu_3ab8d3f4_200504cuda3std6ranges3__45__cpo4swapE)
_ZN40_INTERNAL_ed2f55e2_4_k_cu_3ab8d3f4_200504cuda3std6ranges3__45__cpo4swapE:
	.zero		1
.L_10:


//--------------------- .nv.constant0._ZN7cutlass13device_kernelINS_4gemm6kernel13GemmUniversalIN4cute5tupleIJiiiiEEENS1_10collective13CollectiveMmaINS1_35MainloopSm100TmaUmmaWarpSpecializedILi44ELi2ELi4ENS5_IJNS4_1CILi2EEENSA_ILi1EEESC_EEEEENS5_IJNSA_ILi128EEENSA_ILi32EEENSA_ILi64EEEEEEaNS5_IJlSC_lEEEaSJ_NS4_8TiledMMAINS4_8MMA_AtomIJNS4_21SM100_MMA_S8_2x1SM_SSIaaiLi128ELi32ELNS4_4UMMA5MajorE0ELSO_0ELNSN_8SaturateE0EEEEEENS4_6LayoutINS5_IJSC_SC_SC_EEENS5_IJNSA_ILi0EEESU_SU_EEEEENS5_IJNS4_10UnderscoreESX_SX_EEEEENS4_18SM100_TMA_2SM_LOADENS4_14ComposedLayoutINS4_7SwizzleILi2ELi4ELi3EEENS4_18smem_ptr_flag_bitsILi8EEENSS_INS5_IJNSA_ILi8EEESH_EEENS5_IJSH_SC_EEEEEEEvNS4_8identityES10_S1A_vS1B_EENS_8epilogue10collective18CollectiveEpilogueINS1D_23Sm100TmaWarpSpecializedILi1ELi1ELi16ELb0ELb0EEEJNS5_IJSH_SG_SH_EEENS5_IJNSS_ISH_SC_EENSS_ISG_SC_EEEEEaSJ_aSJ_NS1D_6fusion15FusionCallbacksIS1H_NS1M_17LinearCombinationIaiaiLNS_15FloatRoundStyleE2EEES1I_S1L_JEEENS4_5SM1004TMEM4LOAD26SM100_TMEM_LOAD_32dp32b16xENS4_13SM90_TMA_LOADENS11_INS12_ILi1ELi4ELi3EEES15_NSS_INS5_IJS16_SG_EEENS5_IJSG_SC_EEEEEEENS4_39AutoVectorizingCopyWithAssumedAlignmentILi128EEENS4_14SM90_TMA_STOREES21_S23_S23_EEEvvEEEEvNT_6ParamsE --------------------------
	.section	.nv.constant0._ZN7cutlass13device_kernelINS_4gemm6kernel13GemmUniversalIN4cute5tupleIJiiiiEEENS1_10collective13CollectiveMmaINS1_35MainloopSm100TmaUmmaWarpSpecializedILi44ELi2ELi4ENS5_IJNS4_1CILi2EEENSA_ILi1EEESC_EEEEENS5_IJNSA_ILi128EEENSA_ILi32EEENSA_ILi64EEEEEEaNS5_IJlSC_lEEEaSJ_NS4_8TiledMMAINS4_8MMA_AtomIJNS4_21SM100_MMA_S8_2x1SM_SSIaaiLi128ELi32ELNS4_4UMMA5MajorE0ELSO_0ELNSN_8SaturateE0EEEEEENS4_6LayoutINS5_IJSC_SC_SC_EEENS5_IJNSA_ILi0EEESU_SU_EEEEENS5_IJNS4_10UnderscoreESX_SX_EEEEENS4_18SM100_TMA_2SM_LOADENS4_14ComposedLayoutINS4_7SwizzleILi2ELi4ELi3EEENS4_18smem_ptr_flag_bitsILi8EEENSS_INS5_IJNSA_ILi8EEESH_EEENS5_IJSH_SC_EEEEEEEvNS4_8identityES10_S1A_vS1B_EENS_8epilogue10collective18CollectiveEpilogueINS1D_23Sm100TmaWarpSpecializedILi1ELi1ELi16ELb0ELb0EEEJNS5_IJSH_SG_SH_EEENS5_IJNSS_ISH_SC_EENSS_ISG_SC_EEEEEaSJ_aSJ_NS1D_6fusion15FusionCallbacksIS1H_NS1M_17LinearCombinationIaiaiLNS_15FloatRoundStyleE2EEES1I_S1L_JEEENS4_5SM1004TMEM4LOAD26SM100_TMEM_LOAD_32dp32b16xENS4_13SM90_TMA_LOADENS11_INS12_ILi1ELi4ELi3EEES15_NSS_INS5_IJS16_SG_EEENS5_IJSG_SC_EEEEEEENS4_39AutoVectorizingCopyWithAssumedAlignmentILi128EEENS4_14SM90_TMA_STOREES21_S23_S23_EEEvvEEEEvNT_6ParamsE,"a",@progbits
	.sectionflags	@""
	.align	4
.nv.constant0._ZN7cutlass13device_kernelINS_4gemm6kernel13GemmUniversalIN4cute5tupleIJiiiiEEENS1_10collective13CollectiveMmaINS1_35MainloopSm100TmaUmmaWarpSpecializedILi44ELi2ELi4ENS5_IJNS4_1CILi2EEENSA_ILi1EEESC_EEEEENS5_IJNSA_ILi128EEENSA_ILi32EEENSA_ILi64EEEEEEaNS5_IJlSC_lEEEaSJ_NS4_8TiledMMAINS4_8MMA_AtomIJNS4_21SM100_MMA_S8_2x1SM_SSIaaiLi128ELi32ELNS4_4UMMA5MajorE0ELSO_0ELNSN_8SaturateE0EEEEEENS4_6LayoutINS5_IJSC_SC_SC_EEENS5_IJNSA_ILi0EEESU_SU_EEEEENS5_IJNS4_10UnderscoreESX_SX_EEEEENS4_18SM100_TMA_2SM_LOADENS4_14ComposedLayoutINS4_7SwizzleILi2ELi4ELi3EEENS4_18smem_ptr_flag_bitsILi8EEENSS_INS5_IJNSA_ILi8EEESH_EEENS5_IJSH_SC_EEEEEEEvNS4_8identityES10_S1A_vS1B_EENS_8epilogue10collective18CollectiveEpilogueINS1D_23Sm100TmaWarpSpecializedILi1ELi1ELi16ELb0ELb0EEEJNS5_IJSH_SG_SH_EEENS5_IJNSS_ISH_SC_EENSS_ISG_SC_EEEEEaSJ_aSJ_NS1D_6fusion15FusionCallbacksIS1H_NS1M_17LinearCombinationIaiaiLNS_15FloatRoundStyleE2EEES1I_S1L_JEEENS4_5SM1004TMEM4LOAD26SM100_TMEM_LOAD_32dp32b16xENS4_13SM90_TMA_LOADENS11_INS12_ILi1ELi4ELi3EEES15_NSS_INS5_IJS16_SG_EEENS5_IJSG_SC_EEEEEEENS4_39AutoVectorizingCopyWithAssumedAlignmentILi128EEENS4_14SM90_TMA_STOREES21_S23_S23_EEEvvEEEEvNT_6ParamsE:
	.zero		2944


//--------------------- SYMBOLS --------------------------

	.type		.nv.reservedSmem.offset0,@object
	.size		.nv.reservedSmem.offset0,0x4
	.type		.nv.reservedSmem.cap,@object
	.size		.nv.reservedSmem.cap,0x4
	.type		__assertfail,@function
